	.target	sm_90a

	.elftype	@"ET_EXEC"


//--------------------- .note.nv.tkinfo           --------------------------
	.section	.note.nv.tkinfo,"",@"SHT_NOTE"
	.sectionflags	@"SHF_NOTE_NV_TKINFO"
	.tkinfo
        /*0018*/ 	.word	0x00000002
        /*0030*/ 	.string	""
        /*0030*/ 	.string	"ptxas"
        /*0030*/ 	.string	"Cuda compilation tools, release 13.0, V13.0.88"
        /*0030*/ 	.string	"Build cuda_13.0.r13.0/compiler.36424714_0"
        /*0030*/ 	.string	"-arch sm_90a -m 64 "



//--------------------- .note.nv.cuinfo           --------------------------
	.section	.note.nv.cuinfo,"",@"SHT_NOTE"
	.sectionflags	@"SHF_NOTE_NV_CUINFO"
        /*0018*/ 	.short	0x0002
        /*001a*/ 	.short	0x005a
        /*001c*/ 	.short	0x0082
	.zero		2


//--------------------- .nv.info                  --------------------------
	.section	.nv.info,"",@"SHT_CUDA_INFO"
	.align	4


	//----- nvinfo : EIATTR_REGCOUNT
	.align		4
        /*0000*/ 	.byte	0x04, 0x2f
        /*0002*/ 	.short	(.L_12 - .L_11)
	.align		4
.L_11:
        /*0004*/ 	.word	index@(_ZN7cutlass13device_kernelINS_4gemm6kernel13GemmUniversalIN4cute5tupleIJiiiiEEENS1_10collective13CollectiveMmaINS1_37MainloopSm90TmaGmmaWarpSpecializedFP8ILi5ENS5_IJNS4_1CILi2EEESB_NSA_ILi1EEEEEENS1_32KernelTmaWarpSpecializedPingpongEEENS5_IJNSA_ILi64EEENSA_ILi256EEESG_EEENS_12float_e4m3_tENS5_IJlSC_lEEESJ_SK_NS4_8TiledMMAINS4_8MMA_AtomIJNS4_4SM904GMMA31MMA_64x256x32_F32E4M3E4M3_SS_TNILNSO_7ScaleInE1ELSQ_1EEEEEENS4_6LayoutINS5_IJSC_SC_SC_EEENS5_IJNSA_ILi0EEESV_SV_EEEEENS5_IJNS4_10UnderscoreESY_SY_EEEEENS4_23SM90_TMA_LOAD_MULTICASTENS4_14ComposedLayoutINS4_7SwizzleILi2ELi4ELi3EEENS4_18smem_ptr_flag_bitsILi8EEENST_INS5_IJNSA_ILi8EEESG_EEENS5_IJSG_SC_EEEEEEEvNS4_8identityES11_S1B_vS1C_EENS_8epilogue10collective6detail29Sm90TmaWarpSpecializedAdapterINS1F_15DefaultEpilogueISJ_SK_SK_NS1E_6thread17LinearCombinationISJ_Li1EffLNS1J_9ScaleType4KindE0ELNS_15FloatRoundStyleE2ESJ_EENS1_15EpilogueDefaultEEEEEvvEEEEvNT_6ParamsE)
        /*0008*/ 	.word	0x000000a8


	//----- nvinfo : EIATTR_FRAME_SIZE
	.align		4
.L_12:
        /*000c*/ 	.byte	0x04, 0x11
        /*000e*/ 	.short	(.L_14 - .L_13)
	.align		4
.L_13:
        /*0010*/ 	.word	index@(_ZN7cutlass13device_kernelINS_4gemm6kernel13GemmUniversalIN4cute5tupleIJiiiiEEENS1_10collective13CollectiveMmaINS1_37MainloopSm90TmaGmmaWarpSpecializedFP8ILi5ENS5_IJNS4_1CILi2EEESB_NSA_ILi1EEEEEENS1_32KernelTmaWarpSpecializedPingpongEEENS5_IJNSA_ILi64EEENSA_ILi256EEESG_EEENS_12float_e4m3_tENS5_IJlSC_lEEESJ_SK_NS4_8TiledMMAINS4_8MMA_AtomIJNS4_4SM904GMMA31MMA_64x256x32_F32E4M3E4M3_SS_TNILNSO_7ScaleInE1ELSQ_1EEEEEENS4_6LayoutINS5_IJSC_SC_SC_EEENS5_IJNSA_ILi0EEESV_SV_EEEEENS5_IJNS4_10UnderscoreESY_SY_EEEEENS4_23SM90_TMA_LOAD_MULTICASTENS4_14ComposedLayoutINS4_7SwizzleILi2ELi4ELi3EEENS4_18smem_ptr_flag_bitsILi8EEENST_INS5_IJNSA_ILi8EEESG_EEENS5_IJSG_SC_EEEEEEEvNS4_8identityES11_S1B_vS1C_EENS_8epilogue10collective6detail29Sm90TmaWarpSpecializedAdapterINS1F_15DefaultEpilogueISJ_SK_SK_NS1E_6thread17LinearCombinationISJ_Li1EffLNS1J_9ScaleType4KindE0ELNS_15FloatRoundStyleE2ESJ_EENS1_15EpilogueDefaultEEEEEvvEEEEvNT_6ParamsE)
        /*0014*/ 	.word	0x00000118


	//----- nvinfo : EIATTR_MIN_STACK_SIZE
	.align		4
.L_14:
        /*0018*/ 	.byte	0x04, 0x12
        /*001a*/ 	.short	(.L_16 - .L_15)
	.align		4
.L_15:
        /*001c*/ 	.word	index@(_ZN7cutlass13device_kernelINS_4gemm6kernel13GemmUniversalIN4cute5tupleIJiiiiEEENS1_10collective13CollectiveMmaINS1_37MainloopSm90TmaGmmaWarpSpecializedFP8ILi5ENS5_IJNS4_1CILi2EEESB_NSA_ILi1EEEEEENS1_32KernelTmaWarpSpecializedPingpongEEENS5_IJNSA_ILi64EEENSA_ILi256EEESG_EEENS_12float_e4m3_tENS5_IJlSC_lEEESJ_SK_NS4_8TiledMMAINS4_8MMA_AtomIJNS4_4SM904GMMA31MMA_64x256x32_F32E4M3E4M3_SS_TNILNSO_7ScaleInE1ELSQ_1EEEEEENS4_6LayoutINS5_IJSC_SC_SC_EEENS5_IJNSA_ILi0EEESV_SV_EEEEENS5_IJNS4_10UnderscoreESY_SY_EEEEENS4_23SM90_TMA_LOAD_MULTICASTENS4_14ComposedLayoutINS4_7SwizzleILi2ELi4ELi3EEENS4_18smem_ptr_flag_bitsILi8EEENST_INS5_IJNSA_ILi8EEESG_EEENS5_IJSG_SC_EEEEEEEvNS4_8identityES11_S1B_vS1C_EENS_8epilogue10collective6detail29Sm90TmaWarpSpecializedAdapterINS1F_15DefaultEpilogueISJ_SK_SK_NS1E_6thread17LinearCombinationISJ_Li1EffLNS1J_9ScaleType4KindE0ELNS_15FloatRoundStyleE2ESJ_EENS1_15EpilogueDefaultEEEEEvvEEEEvNT_6ParamsE)
        /*0020*/ 	.word	0x00000118
.L_16:


//--------------------- .nv.compat                --------------------------
	.section	.nv.compat,"",@"SHT_CUDA_COMPAT_INFO"
	.align	4
        /*0000*/ 	.byte	0x02, 0x09, 0x01, 0x00, 0x02, 0x02, 0x04, 0x00, 0x02, 0x05, 0x05, 0x00, 0x03, 0x07, 0x01, 0x01
        /*0010*/ 	.byte	0x02, 0x03, 0x01, 0x00, 0x02, 0x06, 0x01, 0x00, 0x04, 0x0b, 0x08, 0x00, 0x00, 0x00, 0x00, 0x00
        /*0020*/ 	.byte	0x00, 0x00, 0x00, 0x00


//--------------------- .nv.info._ZN7cutlass13device_kernelINS_4gemm6kernel13GemmUniversalIN4cute5tupleIJiiiiEEENS1_10collective13CollectiveMmaINS1_37MainloopSm90TmaGmmaWarpSpecializedFP8ILi5ENS5_IJNS4_1CILi2EEESB_NSA_ILi1EEEEEENS1_32KernelTmaWarpSpecializedPingpongEEENS5_IJNSA_ILi64EEENSA_ILi256EEESG_EEENS_12float_e4m3_tENS5_IJlSC_lEEESJ_SK_NS4_8TiledMMAINS4_8MMA_AtomIJNS4_4SM904GMMA31MMA_64x256x32_F32E4M3E4M3_SS_TNILNSO_7ScaleInE1ELSQ_1EEEEEENS4_6LayoutINS5_IJSC_SC_SC_EEENS5_IJNSA_ILi0EEESV_SV_EEEEENS5_IJNS4_10UnderscoreESY_SY_EEEEENS4_23SM90_TMA_LOAD_MULTICASTENS4_14ComposedLayoutINS4_7SwizzleILi2ELi4ELi3EEENS4_18smem_ptr_flag_bitsILi8EEENST_INS5_IJNSA_ILi8EEESG_EEENS5_IJSG_SC_EEEEEEEvNS4_8identityES11_S1B_vS1C_EENS_8epilogue10collective6detail29Sm90TmaWarpSpecializedAdapterINS1F_15DefaultEpilogueISJ_SK_SK_NS1E_6thread17LinearCombinationISJ_Li1EffLNS1J_9ScaleType4KindE0ELNS_15FloatRoundStyleE2ESJ_EENS1_15EpilogueDefaultEEEEEvvEEEEvNT_6ParamsE --------------------------
	.section	.nv.info._ZN7cutlass13device_kernelINS_4gemm6kernel13GemmUniversalIN4cute5tupleIJiiiiEEENS1_10collective13CollectiveMmaINS1_37MainloopSm90TmaGmmaWarpSpecializedFP8ILi5ENS5_IJNS4_1CILi2EEESB_NSA_ILi1EEEEEENS1_32KernelTmaWarpSpecializedPingpongEEENS5_IJNSA_ILi64EEENSA_ILi256EEESG_EEENS_12float_e4m3_tENS5_IJlSC_lEEESJ_SK_NS4_8TiledMMAINS4_8MMA_AtomIJNS4_4SM904GMMA31MMA_64x256x32_F32E4M3E4M3_SS_TNILNSO_7ScaleInE1ELSQ_1EEEEEENS4_6LayoutINS5_IJSC_SC_SC_EEENS5_IJNSA_ILi0EEESV_SV_EEEEENS5_IJNS4_10UnderscoreESY_SY_EEEEENS4_23SM90_TMA_LOAD_MULTICASTENS4_14ComposedLayoutINS4_7SwizzleILi2ELi4ELi3EEENS4_18smem_ptr_flag_bitsILi8EEENST_INS5_IJNSA_ILi8EEESG_EEENS5_IJSG_SC_EEEEEEEvNS4_8identityES11_S1B_vS1C_EENS_8epilogue10collective6detail29Sm90TmaWarpSpecializedAdapterINS1F_15DefaultEpilogueISJ_SK_SK_NS1E_6thread17LinearCombinationISJ_Li1EffLNS1J_9ScaleType4KindE0ELNS_15FloatRoundStyleE2ESJ_EENS1_15EpilogueDefaultEEEEEvvEEEEvNT_6ParamsE,"",@"SHT_CUDA_INFO"
	.sectionflags	@""
	.align	4


	//----- nvinfo : EIATTR_CUDA_API_VERSION
	.align		4
        /*0000*/ 	.byte	0x04, 0x37
        /*0002*/ 	.short	(.L_18 - .L_17)
.L_17:
        /*0004*/ 	.word	0x00000082


	//----- nvinfo : EIATTR_KPARAM_INFO
	.align		4
.L_18:
        /*0008*/ 	.byte	0x04, 0x17
        /*000a*/ 	.short	(.L_20 - .L_19)
.L_19:
        /*000c*/ 	.word	0x00000000
        /*0010*/ 	.short	0x0000
        /*0012*/ 	.short	0x0070
        /*0014*/ 	.byte	0x00, 0xf0, 0x01, 0x10


	//----- nvinfo : EIATTR_SPARSE_MMA_MASK
	.align		4
.L_20:
        /*0018*/ 	.byte	0x03, 0x50
        /*001a*/ 	.short	0x0000


	//----- nvinfo : EIATTR_MAXREG_COUNT
	.align		4
        /*001c*/ 	.byte	0x03, 0x1b
        /*001e*/ 	.short	0x00a8


	//----- nvinfo : EIATTR_NUM_BARRIERS
	.align		4
        /*0020*/ 	.byte	0x02, 0x4c
        /*0022*/ 	.byte	0x01
	.zero		1


	//----- nvinfo : EIATTR_ANNOTATIONS
	.align		4
        /*0024*/ 	.byte	0x04, 0x55
        /*0026*/ 	.short	(.L_22 - .L_21)


	//   ....[0]....
.L_21:
        /*0028*/ 	.word	0x00000001
        /*002c*/ 	.byte	0x40, 0x07, 0x00, 0x00, 0x01, 0x00, 0x00, 0x00, 0x30, 0x09, 0x00, 0x00, 0x01, 0x00, 0x00, 0x00
        /* <DEDUP_REMOVED lines=212> */
        /*0d7c*/ 	.byte	0xc0, 0x04, 0x01, 0x00


	//----- nvinfo : EIATTR_MERCURY_ISA_VERSION
	.align		4
.L_22:
        /*0d80*/ 	.byte	0x03, 0x5f
        /*0d82*/ 	.short	0x0101


	//----- nvinfo : EIATTR_INT_WARP_WIDE_INSTR_OFFSETS
	.align		4
        /*0d84*/ 	.byte	0x04, 0x31
        /*0d86*/ 	.short	(.L_24 - .L_23)


	//   ....[0]....
.L_23:
        /*0d88*/ 	.word	0x000005c0


	//   ....[1]....
        /*0d8c*/ 	.word	0x00000640


	//   ....[2]....
        /*0d90*/ 	.word	0x00000650


	//   ....[3]....
        /*0d94*/ 	.word	0x00000680


	//   ....[4]....
        /*0d98*/ 	.word	0x000006c0


	//   ....[5]....
        /*0d9c*/ 	.word	0x000006f0


	//   ....[6]....
        /*0da0*/ 	.word	0x00000800


	//   ....[7]....
        /*0da4*/ 	.word	0x00000820


	//   ....[8]....
        /*0da8*/ 	.word	0x000056c0


	//----- nvinfo : EIATTR_COOP_GROUP_MASK_REGIDS
	.align		4
.L_24:
        /*0dac*/ 	.byte	0x04, 0x29
        /*0dae*/ 	.short	(.L_26 - .L_25)


	//   ....[0]....
.L_25:
        /*0db0*/ 	.word	0xffffffff


	//   ....[1]....
        /*0db4*/ 	.word	0xffffffff


	//   ....[2]....
        /*0db8*/ 	.word	0xffffffff


	//   ....[3]....
        /*0dbc*/ 	.word	0xffffffff


	//   ....[4]....
        /*0dc0*/ 	.word	0xffffffff


	//   ....[5]....
        /*0dc4*/ 	.word	0xffffffff


	//   ....[6]....
        /*0dc8*/ 	.word	0xffffffff


	//----- nvinfo : EIATTR_COOP_GROUP_INSTR_OFFSETS
	.align		4
.L_26:
        /*0dcc*/ 	.byte	0x04, 0x28
        /*0dce*/ 	.short	(.L_28 - .L_27)


	//   ....[0]....
.L_27:
        /*0dd0*/ 	.word	0x00000070


	//   ....[1]....
        /*0dd4*/ 	.word	0x00000090


	//   ....[2]....
        /*0dd8*/ 	.word	0x00000190


	//   ....[3]....
        /*0ddc*/ 	.word	0x000003d0


	//   ....[4]....
        /*0de0*/ 	.word	0x00000410


	//   ....[5]....
        /*0de4*/ 	.word	0x00000510


	//   ....[6]....
        /*0de8*/ 	.word	0x000009c0


	//----- nvinfo : EIATTR_REG_RECONFIG
	.align		4
.L_28:
        /*0dec*/ 	.byte	0x01, 0x54
	.zero		2


	//----- nvinfo : EIATTR_MBARRIER_INSTR_OFFSETS
	.align		4
        /*0df0*/ 	.byte	0x04, 0x39
        /*0df2*/ 	.short	(.L_30 - .L_29)


	//   ....[0]....
.L_29:
        /*0df4*/ 	.word	0x00000310
        /*0df8*/ 	.word	0x000000ff
        /*0dfc*/ 	.word	0x00000000
        /*0e00*/ 	.short	0x0100
        /*0e02*/ 	.byte	0x07
	.zero		1


	//   ....[1]....
        /*0e04*/ 	.word	0x00000320
        /*0e08*/ 	.word	0x000000ff
        /*0e0c*/ 	.word	0x00000028
        /*0e10*/ 	.short	0x0100
        /*0e12*/ 	.byte	0x07
	.zero		1


	//   ....[2]....
        /*0e14*/ 	.word	0x00000330
        /*0e18*/ 	.word	0x000000ff
        /*0e1c*/ 	.word	0x00000008
        /*0e20*/ 	.short	0x0100
        /*0e22*/ 	.byte	0x07
	.zero		1


	//   ....[3]....
        /*0e24*/ 	.word	0x00000340
        /*0e28*/ 	.word	0x000000ff
        /*0e2c*/ 	.word	0x00000030
        /*0e30*/ 	.short	0x0100
        /*0e32*/ 	.byte	0x07
	.zero		1


	//   ....[4]....
        /*0e34*/ 	.word	0x00000350
        /*0e38*/ 	.word	0x000000ff
        /*0e3c*/ 	.word	0x00000010
        /*0e40*/ 	.short	0x0100
        /*0e42*/ 	.byte	0x07
	.zero		1


	//   ....[5]....
        /*0e44*/ 	.word	0x00000360
        /*0e48*/ 	.word	0x000000ff
        /*0e4c*/ 	.word	0x00000038
        /*0e50*/ 	.short	0x0100
        /*0e52*/ 	.byte	0x07
	.zero		1


	//   ....[6]....
        /*0e54*/ 	.word	0x00000370
        /*0e58*/ 	.word	0x000000ff
        /*0e5c*/ 	.word	0x00000018
        /*0e60*/ 	.short	0x0100
        /*0e62*/ 	.byte	0x07
	.zero		1


	//   ....[7]....
        /*0e64*/ 	.word	0x00000380
        /*0e68*/ 	.word	0x000000ff
        /*0e6c*/ 	.word	0x00000040
        /*0e70*/ 	.short	0x0100
        /*0e72*/ 	.byte	0x07
	.zero		1


	//   ....[8]....
        /*0e74*/ 	.word	0x00000390
        /*0e78*/ 	.word	0x000000ff
        /*0e7c*/ 	.word	0x00000020
        /*0e80*/ 	.short	0x0100
        /*0e82*/ 	.byte	0x07
	.zero		1


	//   ....[9]....
        /*0e84*/ 	.word	0x000003a0
        /*0e88*/ 	.word	0x000000ff
        /*0e8c*/ 	.word	0x00000048
        /*0e90*/ 	.short	0x0100
        /*0e92*/ 	.byte	0x07
	.zero		1


	//   ....[10]....
        /*0e94*/ 	.word	0x00000860
        /*0e98*/ 	.word	0x000000ff
        /*0e9c*/ 	.word	0x00000080
        /*0ea0*/ 	.short	0x0100
        /*0ea2*/ 	.byte	0x07
	.zero		1


	//   ....[11]....
        /*0ea4*/ 	.word	0x00000900
        /*0ea8*/ 	.word	0x000000ff
        /*0eac*/ 	.word	0x00000088
        /*0eb0*/ 	.short	0x0100
        /*0eb2*/ 	.byte	0x07
	.zero		1


	//   ....[12]....
        /*0eb4*/ 	.word	0x00000940
        /*0eb8*/ 	.word	0x000000ff
        /*0ebc*/ 	.word	0x00000060
        /*0ec0*/ 	.short	0x0100
        /*0ec2*/ 	.byte	0x0a
	.zero		1


	//   ....[13]....
        /*0ec4*/ 	.word	0x00000950
        /*0ec8*/ 	.word	0x000000ff
        /*0ecc*/ 	.word	0x00000068
        /*0ed0*/ 	.short	0x0100
        /*0ed2*/ 	.byte	0x0a
	.zero		1


	//   ....[14]....
        /*0ed4*/ 	.word	0x00000960
        /*0ed8*/ 	.word	0x000000ff
        /*0edc*/ 	.word	0x00000070
        /*0ee0*/ 	.short	0x0100
        /*0ee2*/ 	.byte	0x0a
	.zero		1


	//   ....[15]....
        /*0ee4*/ 	.word	0x00000970
        /*0ee8*/ 	.word	0x000000ff
        /*0eec*/ 	.word	0x00000078
        /*0ef0*/ 	.short	0x0100
        /*0ef2*/ 	.byte	0x0a
	.zero		1


	//   ....[16]....
        /*0ef4*/ 	.word	0x00001820
        /*0ef8*/ 	.word	0x000000ff
        /*0efc*/ 	.word	0xfffffff8
        /*0f00*/ 	.short	0x010a
        /*0f02*/ 	.byte	0x11
	.zero		1


	//   ....[17]....
        /*0f04*/ 	.word	0x00002200
        /*0f08*/ 	.word	0x000000ff
        /*0f0c*/ 	.word	0x00000000
        /*0f10*/ 	.short	0x010a
        /*0f12*/ 	.byte	0x06
	.zero		1


	//   ....[18]....
        /*0f14*/ 	.word	0x00002240
        /*0f18*/ 	.word	0x000000ff
        /*0f1c*/ 	.word	0x00000000
        /*0f20*/ 	.short	0x010a
        /*0f22*/ 	.byte	0x06
	.zero		1


	//   ....[19]....
        /*0f24*/ 	.word	0x00003420
        /*0f28*/ 	.word	0x000000ff
        /*0f2c*/ 	.word	0x00000000
        /*0f30*/ 	.short	0x010a
        /*0f32*/ 	.byte	0x09
	.zero		1


	//   ....[20]....
        /*0f34*/ 	.word	0x00003460
        /*0f38*/ 	.word	0x000000ff
        /*0f3c*/ 	.word	0x00000000
        /*0f40*/ 	.short	0x010a
        /*0f42*/ 	.byte	0x09
	.zero		1


	//   ....[21]....
        /*0f44*/ 	.word	0x00004520
        /*0f48*/ 	.word	0x000000e5
        /*0f4c*/ 	.word	0x00000000
        /*0f50*/ 	.short	0x0101
        /*0f52*/ 	.byte	0x3f
	.zero		1


	//   ....[22]....
        /*0f54*/ 	.word	0x000055e0
        /*0f58*/ 	.word	0x000000e3
        /*0f5c*/ 	.word	0x00000000
        /*0f60*/ 	.short	0x0101
        /*0f62*/ 	.byte	0x1d
	.zero		1


	//   ....[23]....
        /*0f64*/ 	.word	0x00005770
        /*0f68*/ 	.word	0x00000018
        /*0f6c*/ 	.word	0x00000000
        /*0f70*/ 	.short	0x0101
        /*0f72*/ 	.byte	0x3f
	.zero		1


	//   ....[24]....
        /*0f74*/ 	.word	0x00005830
        /*0f78*/ 	.word	0x000000ff
        /*0f7c*/ 	.word	0x00000008
        /*0f80*/ 	.short	0x010a
        /*0f82*/ 	.byte	0x11
	.zero		1


	//   ....[25]....
        /*0f84*/ 	.word	0x0000ea20
        /*0f88*/ 	.word	0x00000003
        /*0f8c*/ 	.word	0x00000000
        /*0f90*/ 	.short	0x0101
        /*0f92*/ 	.byte	0x1d
	.zero		1


	//   ....[26]....
        /*0f94*/ 	.word	0x0000f540
        /*0f98*/ 	.word	0x0000000b
        /*0f9c*/ 	.word	0x00000028
        /*0fa0*/ 	.short	0x010a
        /*0fa2*/ 	.byte	0x3f
	.zero		1


	//   ....[27]....
        /*0fa4*/ 	.word	0x0000f930
        /*0fa8*/ 	.word	0x00000004
        /*0fac*/ 	.word	0x00000088
        /*0fb0*/ 	.short	0x0101
        /*0fb2*/ 	.byte	0x3f
	.zero		1


	//   ....[28]....
        /*0fb4*/ 	.word	0x00010120
        /*0fb8*/ 	.word	0x00000007
        /*0fbc*/ 	.word	0x00000000
        /*0fc0*/ 	.short	0x010a
        /*0fc2*/ 	.byte	0x3f
	.zero		1


	//   ....[29]....
        /*0fc4*/ 	.word	0x000101a0
        /*0fc8*/ 	.word	0x00000009
        /*0fcc*/ 	.word	0x00000000
        /*0fd0*/ 	.short	0x010a
        /*0fd2*/ 	.byte	0x3f
	.zero		1


	//   ....[30]....
        /*0fd4*/ 	.word	0x00010230
        /*0fd8*/ 	.word	0x00000006
        /*0fdc*/ 	.word	0x00000000
        /*0fe0*/ 	.short	0x010a
        /*0fe2*/ 	.byte	0x3f
	.zero		1


	//   ....[31]....
        /*0fe4*/ 	.word	0x000102c0
        /*0fe8*/ 	.word	0x00000009
        /*0fec*/ 	.word	0x00000000
        /*0ff0*/ 	.short	0x010a
        /*0ff2*/ 	.byte	0x3f
	.zero		1


	//   ....[32]....
        /*0ff4*/ 	.word	0x00010350
        /*0ff8*/ 	.word	0x00000003
        /*0ffc*/ 	.word	0x00000000
        /*1000*/ 	.short	0x010a
        /*1002*/ 	.byte	0x3f
	.zero		1


	//   ....[33]....
        /*1004*/ 	.word	0x000103c0
        /*1008*/ 	.word	0x00000003
        /*100c*/ 	.word	0xfffffff8
        /*1010*/ 	.short	0x010a
        /*1012*/ 	.byte	0x3f
	.zero		1


	//   ....[34]....
        /*1014*/ 	.word	0x00010420
        /*1018*/ 	.word	0x00000003
        /*101c*/ 	.word	0x00000000
        /*1020*/ 	.short	0x010a
        /*1022*/ 	.byte	0x3f
	.zero		1


	//   ....[35]....
        /*1024*/ 	.word	0x00010490
        /*1028*/ 	.word	0x00000000
        /*102c*/ 	.word	0x00000000
        /*1030*/ 	.short	0x010a
        /*1032*/ 	.byte	0x3f
	.zero		1


	//   ....[36]....
        /*1034*/ 	.word	0x00010500
        /*1038*/ 	.word	0x00000019
        /*103c*/ 	.word	0x00000008
        /*1040*/ 	.short	0x010a
        /*1042*/ 	.byte	0x3f
	.zero		1


	//   ....[37]....
        /*1044*/ 	.word	0x000105d0
        /*1048*/ 	.word	0x0000000b
        /*104c*/ 	.word	0x00000028
        /*1050*/ 	.short	0x010a
        /*1052*/ 	.byte	0x3f
	.zero		1


	//   ....[38]....
        /*1054*/ 	.word	0x000106b0
        /*1058*/ 	.word	0x00000007
        /*105c*/ 	.word	0x00000000
        /*1060*/ 	.short	0x010a
        /*1062*/ 	.byte	0x3f
	.zero		1


	//   ....[39]....
        /*1064*/ 	.word	0x00010700
        /*1068*/ 	.word	0x00000009
        /*106c*/ 	.word	0x00000000
        /*1070*/ 	.short	0x010a
        /*1072*/ 	.byte	0x3f
	.zero		1


	//   ....[40]....
        /*1074*/ 	.word	0x00010750
        /*1078*/ 	.word	0x00000006
        /*107c*/ 	.word	0x00000000
        /*1080*/ 	.short	0x010a
        /*1082*/ 	.byte	0x3f
	.zero		1


	//   ....[41]....
        /*1084*/ 	.word	0x000107a0
        /*1088*/ 	.word	0x00000009
        /*108c*/ 	.word	0x00000000
        /*1090*/ 	.short	0x010a
        /*1092*/ 	.byte	0x3f
	.zero		1


	//----- nvinfo : EIATTR_NUM_MBARRIERS
	.align		4
.L_30:
        /*1094*/ 	.byte	0x03, 0x38
        /*1096*/ 	.short	0x0010


	//----- nvinfo : EIATTR_EXIT_INSTR_OFFSETS
	.align		4
        /*1098*/ 	.byte	0x04, 0x1c
        /*109a*/ 	.short	(.L_32 - .L_31)


	//   ....[0]....
.L_31:
        /*109c*/ 	.word	0x00001560


	//   ....[1]....
        /*10a0*/ 	.word	0x000015c0


	//   ....[2]....
        /*10a4*/ 	.word	0x0000f130


	//   ....[3]....
        /*10a8*/ 	.word	0x0000f160


	//   ....[4]....
        /*10ac*/ 	.word	0x000103a0


	//----- nvinfo : EIATTR_MAX_THREADS
	.align		4
.L_32:
        /*10b0*/ 	.byte	0x04, 0x05
        /*10b2*/ 	.short	(.L_34 - .L_33)
.L_33:
        /*10b4*/ 	.word	0x00000180
        /*10b8*/ 	.word	0x00000001
        /*10bc*/ 	.word	0x00000001


	//----- nvinfo : EIATTR_CRS_STACK_SIZE
	.align		4
.L_34:
        /*10c0*/ 	.byte	0x04, 0x1e
        /*10c2*/ 	.short	(.L_36 - .L_35)
.L_35:
        /*10c4*/ 	.word	0x00000000


	//----- nvinfo : EIATTR_CBANK_PARAM_SIZE
	.align		4
.L_36:
        /*10c8*/ 	.byte	0x03, 0x19
        /*10ca*/ 	.short	0x0470


	//----- nvinfo : EIATTR_PARAM_CBANK
	.align		4
        /*10cc*/ 	.byte	0x04, 0x0a
        /*10ce*/ 	.short	(.L_38 - .L_37)
	.align		4
.L_37:
        /*10d0*/ 	.word	index@(.nv.constant0._ZN7cutlass13device_kernelINS_4gemm6kernel13GemmUniversalIN4cute5tupleIJiiiiEEENS1_10collective13CollectiveMmaINS1_37MainloopSm90TmaGmmaWarpSpecializedFP8ILi5ENS5_IJNS4_1CILi2EEESB_NSA_ILi1EEEEEENS1_32KernelTmaWarpSpecializedPingpongEEENS5_IJNSA_ILi64EEENSA_ILi256EEESG_EEENS_12float_e4m3_tENS5_IJlSC_lEEESJ_SK_NS4_8TiledMMAINS4_8MMA_AtomIJNS4_4SM904GMMA31MMA_64x256x32_F32E4M3E4M3_SS_TNILNSO_7ScaleInE1ELSQ_1EEEEEENS4_6LayoutINS5_IJSC_SC_SC_EEENS5_IJNSA_ILi0EEESV_SV_EEEEENS5_IJNS4_10UnderscoreESY_SY_EEEEENS4_23SM90_TMA_LOAD_MULTICASTENS4_14ComposedLayoutINS4_7SwizzleILi2ELi4ELi3EEENS4_18smem_ptr_flag_bitsILi8EEENST_INS5_IJNSA_ILi8EEESG_EEENS5_IJSG_SC_EEEEEEEvNS4_8identityES11_S1B_vS1C_EENS_8epilogue10collective6detail29Sm90TmaWarpSpecializedAdapterINS1F_15DefaultEpilogueISJ_SK_SK_NS1E_6thread17LinearCombinationISJ_Li1EffLNS1J_9ScaleType4KindE0ELNS_15FloatRoundStyleE2ESJ_EENS1_15EpilogueDefaultEEEEEvvEEEEvNT_6ParamsE)
        /*10d4*/ 	.short	0x0210
        /*10d6*/ 	.short	0x0470


	//----- nvinfo : EIATTR_SW_WAR
	.align		4
.L_38:
        /*10d8*/ 	.byte	0x04, 0x36
        /*10da*/ 	.short	(.L_40 - .L_39)
.L_39:
        /*10dc*/ 	.word	0x00000008
.L_40:


//--------------------- .nv.callgraph             --------------------------
	.section	.nv.callgraph,"",@"SHT_CUDA_CALLGRAPH"
	.align	4
	.sectionentsize	8
	.align		4
        /*0000*/ 	.word	0x00000000
	.align		4
        /*0004*/ 	.word	0xffffffff
	.align		4
        /*0008*/ 	.word	0x00000000
	.align		4
        /*000c*/ 	.word	0xfffffffe
	.align		4
        /*0010*/ 	.word	0x00000000
	.align		4
        /*0014*/ 	.word	0xfffffffd
	.align		4
        /*0018*/ 	.word	0x00000000
	.align		4
        /*001c*/ 	.word	0xfffffffc


//--------------------- .nv.constant4             --------------------------
	.section	.nv.constant4,"a",@progbits
	.align	8
	.align		8
.nv.constant4:
        /*0000*/ 	.dword	_ZN39_INTERNAL_dd24b3b6_4_k_cu_dff7945c_41134cuda3std3__45__cpo5beginE
	.align		8
        /*0008*/ 	.dword	_ZN39_INTERNAL_dd24b3b6_4_k_cu_dff7945c_41134cuda3std3__45__cpo3endE
	.align		8
        /*0010*/ 	.dword	_ZN39_INTERNAL_dd24b3b6_4_k_cu_dff7945c_41134cuda3std3__45__cpo6cbeginE
	.align		8
        /*0018*/ 	.dword	_ZN39_INTERNAL_dd24b3b6_4_k_cu_dff7945c_41134cuda3std3__45__cpo4cendE
	.align		8
        /*0020*/ 	.dword	_ZN39_INTERNAL_dd24b3b6_4_k_cu_dff7945c_41134cuda3std3__441_GLOBAL__N__dd24b3b6_4_k_cu_dff7945c_41136ignoreE
	.align		8
        /*0028*/ 	.dword	_ZN39_INTERNAL_dd24b3b6_4_k_cu_dff7945c_41134cuda3std3__419piecewise_constructE
	.align		8
        /*0030*/ 	.dword	_ZN39_INTERNAL_dd24b3b6_4_k_cu_dff7945c_41134cuda3std3__48in_placeE
	.align		8
        /*0038*/ 	.dword	_ZN39_INTERNAL_dd24b3b6_4_k_cu_dff7945c_41134cuda3std6ranges3__45__cpo4swapE
	.align		8
        /*0040*/ 	.dword	_ZN39_INTERNAL_dd24b3b6_4_k_cu_dff7945c_41134cuda3std6ranges3__45__cpo9iter_moveE
	.align		8
        /*0048*/ 	.dword	_ZN39_INTERNAL_dd24b3b6_4_k_cu_dff7945c_41134cute7productE
	.align		8
        /*0050*/ 	.dword	_ZN39_INTERNAL_dd24b3b6_4_k_cu_dff7945c_41134cute1_E


//--------------------- .text._ZN7cutlass13device_kernelINS_4gemm6kernel13GemmUniversalIN4cute5tupleIJiiiiEEENS1_10collective13CollectiveMmaINS1_37MainloopSm90TmaGmmaWarpSpecializedFP8ILi5ENS5_IJNS4_1CILi2EEESB_NSA_ILi1EEEEEENS1_32KernelTmaWarpSpecializedPingpongEEENS5_IJNSA_ILi64EEENSA_ILi256EEESG_EEENS_12float_e4m3_tENS5_IJlSC_lEEESJ_SK_NS4_8TiledMMAINS4_8MMA_AtomIJNS4_4SM904GMMA31MMA_64x256x32_F32E4M3E4M3_SS_TNILNSO_7ScaleInE1ELSQ_1EEEEEENS4_6LayoutINS5_IJSC_SC_SC_EEENS5_IJNSA_ILi0EEESV_SV_EEEEENS5_IJNS4_10UnderscoreESY_SY_EEEEENS4_23SM90_TMA_LOAD_MULTICASTENS4_14ComposedLayoutINS4_7SwizzleILi2ELi4ELi3EEENS4_18smem_ptr_flag_bitsILi8EEENST_INS5_IJNSA_ILi8EEESG_EEENS5_IJSG_SC_EEEEEEEvNS4_8identityES11_S1B_vS1C_EENS_8epilogue10collective6detail29Sm90TmaWarpSpecializedAdapterINS1F_15DefaultEpilogueISJ_SK_SK_NS1E_6thread17LinearCombinationISJ_Li1EffLNS1J_9ScaleType4KindE0ELNS_15FloatRoundStyleE2ESJ_EENS1_15EpilogueDefaultEEEEEvvEEEEvNT_6ParamsE --------------------------
	.section	.text._ZN7cutlass13device_kernelINS_4gemm6kernel13GemmUniversalIN4cute5tupleIJiiiiEEENS1_10collective13CollectiveMmaINS1_37MainloopSm90TmaGmmaWarpSpecializedFP8ILi5ENS5_IJNS4_1CILi2EEESB_NSA_ILi1EEEEEENS1_32KernelTmaWarpSpecializedPingpongEEENS5_IJNSA_ILi64EEENSA_ILi256EEESG_EEENS_12float_e4m3_tENS5_IJlSC_lEEESJ_SK_NS4_8TiledMMAINS4_8MMA_AtomIJNS4_4SM904GMMA31MMA_64x256x32_F32E4M3E4M3_SS_TNILNSO_7ScaleInE1ELSQ_1EEEEEENS4_6LayoutINS5_IJSC_SC_SC_EEENS5_IJNSA_ILi0EEESV_SV_EEEEENS5_IJNS4_10UnderscoreESY_SY_EEEEENS4_23SM90_TMA_LOAD_MULTICASTENS4_14ComposedLayoutINS4_7SwizzleILi2ELi4ELi3EEENS4_18smem_ptr_flag_bitsILi8EEENST_INS5_IJNSA_ILi8EEESG_EEENS5_IJSG_SC_EEEEEEEvNS4_8identityES11_S1B_vS1C_EENS_8epilogue10collective6detail29Sm90TmaWarpSpecializedAdapterINS1F_15DefaultEpilogueISJ_SK_SK_NS1E_6thread17LinearCombinationISJ_Li1EffLNS1J_9ScaleType4KindE0ELNS_15FloatRoundStyleE2ESJ_EENS1_15EpilogueDefaultEEEEEvvEEEEvNT_6ParamsE,"ax",@progbits
	.align	128
.text._ZN7cutlass13device_kernelINS_4gemm6kernel13GemmUniversalIN4cute5tupleIJiiiiEEENS1_10collective13CollectiveMmaINS1_37MainloopSm90TmaGmmaWarpSpecializedFP8ILi5ENS5_IJNS4_1CILi2EEESB_NSA_ILi1EEEEEENS1_32KernelTmaWarpSpecializedPingpongEEENS5_IJNSA_ILi64EEENSA_ILi256EEESG_EEENS_12float_e4m3_tENS5_IJlSC_lEEESJ_SK_NS4_8TiledMMAINS4_8MMA_AtomIJNS4_4SM904GMMA31MMA_64x256x32_F32E4M3E4M3_SS_TNILNSO_7ScaleInE1ELSQ_1EEEEEENS4_6LayoutINS5_IJSC_SC_SC_EEENS5_IJNSA_ILi0EEESV_SV_EEEEENS5_IJNS4_10UnderscoreESY_SY_EEEEENS4_23SM90_TMA_LOAD_MULTICASTENS4_14ComposedLayoutINS4_7SwizzleILi2ELi4ELi3EEENS4_18smem_ptr_flag_bitsILi8EEENST_INS5_IJNSA_ILi8EEESG_EEENS5_IJSG_SC_EEEEEEEvNS4_8identityES11_S1B_vS1C_EENS_8epilogue10collective6detail29Sm90TmaWarpSpecializedAdapterINS1F_15DefaultEpilogueISJ_SK_SK_NS1E_6thread17LinearCombinationISJ_Li1EffLNS1J_9ScaleType4KindE0ELNS_15FloatRoundStyleE2ESJ_EENS1_15EpilogueDefaultEEEEEvvEEEEvNT_6ParamsE:
        .type           _ZN7cutlass13device_kernelINS_4gemm6kernel13GemmUniversalIN4cute5tupleIJiiiiEEENS1_10collective13CollectiveMmaINS1_37MainloopSm90TmaGmmaWarpSpecializedFP8ILi5ENS5_IJNS4_1CILi2EEESB_NSA_ILi1EEEEEENS1_32KernelTmaWarpSpecializedPingpongEEENS5_IJNSA_ILi64EEENSA_ILi256EEESG_EEENS_12float_e4m3_tENS5_IJlSC_lEEESJ_SK_NS4_8TiledMMAINS4_8MMA_AtomIJNS4_4SM904GMMA31MMA_64x256x32_F32E4M3E4M3_SS_TNILNSO_7ScaleInE1ELSQ_1EEEEEENS4_6LayoutINS5_IJSC_SC_SC_EEENS5_IJNSA_ILi0EEESV_SV_EEEEENS5_IJNS4_10UnderscoreESY_SY_EEEEENS4_23SM90_TMA_LOAD_MULTICASTENS4_14ComposedLayoutINS4_7SwizzleILi2ELi4ELi3EEENS4_18smem_ptr_flag_bitsILi8EEENST_INS5_IJNSA_ILi8EEESG_EEENS5_IJSG_SC_EEEEEEEvNS4_8identityES11_S1B_vS1C_EENS_8epilogue10collective6detail29Sm90TmaWarpSpecializedAdapterINS1F_15DefaultEpilogueISJ_SK_SK_NS1E_6thread17LinearCombinationISJ_Li1EffLNS1J_9ScaleType4KindE0ELNS_15FloatRoundStyleE2ESJ_EENS1_15EpilogueDefaultEEEEEvvEEEEvNT_6ParamsE,@function
        .size           _ZN7cutlass13device_kernelINS_4gemm6kernel13GemmUniversalIN4cute5tupleIJiiiiEEENS1_10collective13CollectiveMmaINS1_37MainloopSm90TmaGmmaWarpSpecializedFP8ILi5ENS5_IJNS4_1CILi2EEESB_NSA_ILi1EEEEEENS1_32KernelTmaWarpSpecializedPingpongEEENS5_IJNSA_ILi64EEENSA_ILi256EEESG_EEENS_12float_e4m3_tENS5_IJlSC_lEEESJ_SK_NS4_8TiledMMAINS4_8MMA_AtomIJNS4_4SM904GMMA31MMA_64x256x32_F32E4M3E4M3_SS_TNILNSO_7ScaleInE1ELSQ_1EEEEEENS4_6LayoutINS5_IJSC_SC_SC_EEENS5_IJNSA_ILi0EEESV_SV_EEEEENS5_IJNS4_10UnderscoreESY_SY_EEEEENS4_23SM90_TMA_LOAD_MULTICASTENS4_14ComposedLayoutINS4_7SwizzleILi2ELi4ELi3EEENS4_18smem_ptr_flag_bitsILi8EEENST_INS5_IJNSA_ILi8EEESG_EEENS5_IJSG_SC_EEEEEEEvNS4_8identityES11_S1B_vS1C_EENS_8epilogue10collective6detail29Sm90TmaWarpSpecializedAdapterINS1F_15DefaultEpilogueISJ_SK_SK_NS1E_6thread17LinearCombinationISJ_Li1EffLNS1J_9ScaleType4KindE0ELNS_15FloatRoundStyleE2ESJ_EENS1_15EpilogueDefaultEEEEEvvEEEEvNT_6ParamsE,(.L_x_338 - _ZN7cutlass13device_kernelINS_4gemm6kernel13GemmUniversalIN4cute5tupleIJiiiiEEENS1_10collective13CollectiveMmaINS1_37MainloopSm90TmaGmmaWarpSpecializedFP8ILi5ENS5_IJNS4_1CILi2EEESB_NSA_ILi1EEEEEENS1_32KernelTmaWarpSpecializedPingpongEEENS5_IJNSA_ILi64EEENSA_ILi256EEESG_EEENS_12float_e4m3_tENS5_IJlSC_lEEESJ_SK_NS4_8TiledMMAINS4_8MMA_AtomIJNS4_4SM904GMMA31MMA_64x256x32_F32E4M3E4M3_SS_TNILNSO_7ScaleInE1ELSQ_1EEEEEENS4_6LayoutINS5_IJSC_SC_SC_EEENS5_IJNSA_ILi0EEESV_SV_EEEEENS5_IJNS4_10UnderscoreESY_SY_EEEEENS4_23SM90_TMA_LOAD_MULTICASTENS4_14ComposedLayoutINS4_7SwizzleILi2ELi4ELi3EEENS4_18smem_ptr_flag_bitsILi8EEENST_INS5_IJNSA_ILi8EEESG_EEENS5_IJSG_SC_EEEEEEEvNS4_8identityES11_S1B_vS1C_EENS_8epilogue10collective6detail29Sm90TmaWarpSpecializedAdapterINS1F_15DefaultEpilogueISJ_SK_SK_NS1E_6thread17LinearCombinationISJ_Li1EffLNS1J_9ScaleType4KindE0ELNS_15FloatRoundStyleE2ESJ_EENS1_15EpilogueDefaultEEEEEvvEEEEvNT_6ParamsE)
        .other          _ZN7cutlass13device_kernelINS_4gemm6kernel13GemmUniversalIN4cute5tupleIJiiiiEEENS1_10collective13CollectiveMmaINS1_37MainloopSm90TmaGmmaWarpSpecializedFP8ILi5ENS5_IJNS4_1CILi2EEESB_NSA_ILi1EEEEEENS1_32KernelTmaWarpSpecializedPingpongEEENS5_IJNSA_ILi64EEENSA_ILi256EEESG_EEENS_12float_e4m3_tENS5_IJlSC_lEEESJ_SK_NS4_8TiledMMAINS4_8MMA_AtomIJNS4_4SM904GMMA31MMA_64x256x32_F32E4M3E4M3_SS_TNILNSO_7ScaleInE1ELSQ_1EEEEEENS4_6LayoutINS5_IJSC_SC_SC_EEENS5_IJNSA_ILi0EEESV_SV_EEEEENS5_IJNS4_10UnderscoreESY_SY_EEEEENS4_23SM90_TMA_LOAD_MULTICASTENS4_14ComposedLayoutINS4_7SwizzleILi2ELi4ELi3EEENS4_18smem_ptr_flag_bitsILi8EEENST_INS5_IJNSA_ILi8EEESG_EEENS5_IJSG_SC_EEEEEEEvNS4_8identityES11_S1B_vS1C_EENS_8epilogue10collective6detail29Sm90TmaWarpSpecializedAdapterINS1F_15DefaultEpilogueISJ_SK_SK_NS1E_6thread17LinearCombinationISJ_Li1EffLNS1J_9ScaleType4KindE0ELNS_15FloatRoundStyleE2ESJ_EENS1_15EpilogueDefaultEEEEEvvEEEEvNT_6ParamsE,@"STO_CUDA_ENTRY STV_DEFAULT"
_ZN7cutlass13device_kernelINS_4gemm6kernel13GemmUniversalIN4cute5tupleIJiiiiEEENS1_10collective13CollectiveMmaINS1_37MainloopSm90TmaGmmaWarpSpecializedFP8ILi5ENS5_IJNS4_1CILi2EEESB_NSA_ILi1EEEEEENS1_32KernelTmaWarpSpecializedPingpongEEENS5_IJNSA_ILi64EEENSA_ILi256EEESG_EEENS_12float_e4m3_tENS5_IJlSC_lEEESJ_SK_NS4_8TiledMMAINS4_8MMA_AtomIJNS4_4SM904GMMA31MMA_64x256x32_F32E4M3E4M3_SS_TNILNSO_7ScaleInE1ELSQ_1EEEEEENS4_6LayoutINS5_IJSC_SC_SC_EEENS5_IJNSA_ILi0EEESV_SV_EEEEENS5_IJNS4_10UnderscoreESY_SY_EEEEENS4_23SM90_TMA_LOAD_MULTICASTENS4_14ComposedLayoutINS4_7SwizzleILi2ELi4ELi3EEENS4_18smem_ptr_flag_bitsILi8EEENST_INS5_IJNSA_ILi8EEESG_EEENS5_IJSG_SC_EEEEEEEvNS4_8identityES11_S1B_vS1C_EENS_8epilogue10collective6detail29Sm90TmaWarpSpecializedAdapterINS1F_15DefaultEpilogueISJ_SK_SK_NS1E_6thread17LinearCombinationISJ_Li1EffLNS1J_9ScaleType4KindE0ELNS_15FloatRoundStyleE2ESJ_EENS1_15EpilogueDefaultEEEEEvvEEEEvNT_6ParamsE:
[----:B------:R-:W0:Y:S02]  /*0000*/  LDC R1, c[0x0][0x28] ;  /* 0x00000a00ff017b82 */ /* 0x000e240000000800 */
[----:B0-----:R-:W-:Y:S01]  /*0010*/  VIADD R1, R1, 0xfffffee8 ;  /* 0xfffffee801017836 */ /* 0x001fe20000000000 */
[----:B------:R-:W0:Y:S01]  /*0020*/  S2R R2, SR_TID.X ;  /* 0x0000000000027919 */ /* 0x000e220000002100 */
[----:B------:R-:W-:Y:S01]  /*0030*/  ELECT P0, URZ, PT ;  /* 0x00000000003f782f */ /* 0x000fe20003800000 */
[----:B------:R-:W-:Y:S01]  /*0040*/  BSSY B0, `(.L_x_0) ;  /* 0x0000014000007945 */ /* 0x000fe20003800000 */
[--C-:B0-----:R-:W-:Y:S02]  /*0050*/  SHF.R.U32.HI R0, RZ, 0x5, R2.reuse ;  /* 0x00000005ff007819 */ /* 0x101fe40000011602 */
[----:B------:R-:W-:-:S03]  /*0060*/  SHF.R.U32.HI R5, RZ, 0x7, R2 ;  /* 0x00000007ff057819 */ /* 0x000fc60000011602 */
[----:B------:R-:W0:Y:S02]  /*0070*/  SHFL.IDX PT, R3, R0, RZ, 0x1f ;  /* 0x00001fff00037589 */ /* 0x000e2400000e0000 */
[----:B0-----:R-:W-:Y:S02]  /*0080*/  R2UR UR6, R3 ;  /* 0x00000000030672ca */ /* 0x001fe400000e0000 */
[----:B------:R0:W1:Y:S11]  /*0090*/  SHFL.IDX PT, R3, R5, RZ, 0x1f ;  /* 0x00001fff05037589 */ /* 0x00007600000e0000 */
[----:B------:R-:W-:-:S02]  /*00a0*/  USHF.R.S32.HI UR4, URZ, 0x1f, UR6 ;  /* 0x0000001f3f047899 */ /* 0x000fc40008011406 */
[----:B------:R-:W-:Y:S02]  /*00b0*/  ISETP.NE.OR P0, PT, RZ, UR6, !P0 ;  /* 0x00000006ff007c0c */ /* 0x000fe4000c705670 */
[----:B------:R-:W-:-:S04]  /*00c0*/  ULEA.HI UR4, UR4, UR6, URZ, 0x2 ;  /* 0x0000000604047291 */ /* 0x000fc8000f8f103f */
[----:B------:R-:W-:-:S04]  /*00d0*/  ULOP3.LUT UR4, UR4, 0xfffffffc, URZ, 0xc0, !UPT ;  /* 0xfffffffc04047892 */ /* 0x000fc8000f8ec03f */
[----:B------:R-:W-:-:S03]  /*00e0*/  UIADD3 UR6, UR6, -UR4, URZ ;  /* 0x8000000406067290 */ /* 0x000fc6000fffe03f */
[----:B01----:R-:W-:Y:S09]  /*00f0*/  @P0 BRA `(.L_x_1) ;  /* 0x0000000000200947 */ /* 0x003ff20003800000 */
[----:B------:R-:W-:Y:S02]  /*0100*/  ULDC.64 UR4, c[0x0][0x198] ;  /* 0x0000660000047ab9 */ /* 0x000fe40000000a00 */
[----:B------:R-:W-:Y:S02]  /*0110*/  UIADD3 UR8, UP0, UR4, 0xf0, URZ ;  /* 0x000000f004087890 */ /* 0x000fe4000ff1e03f */
[----:B------:R-:W-:Y:S02]  /*0120*/  UIADD3 UR4, UP1, UR4, 0x1f0, URZ ;  /* 0x000001f004047890 */ /* 0x000fe4000ff3e03f */
[----:B------:R-:W-:Y:S02]  /*0130*/  UIADD3.X UR9, URZ, UR5, URZ, UP0, !UPT ;  /* 0x000000053f097290 */ /* 0x000fe400087fe43f */
[----:B------:R-:W-:-:S07]  /*0140*/  UIADD3.X UR5, URZ, UR5, URZ, UP1, !UPT ;  /* 0x000000053f057290 */ /* 0x000fce0008ffe43f */
[----:B------:R0:W-:Y:S02]  /*0150*/  UTMACCTL.PF [UR8] ;  /* 0x00000000080079b9 */ /* 0x0001e40008040000 */
[----:B------:R0:W-:Y:S02]  /*0160*/  UTMACCTL.PF [UR4] ;  /* 0x00000000040079b9 */ /* 0x0001e40008040000 */
[----:B0-----:R-:W-:Y:S01]  /*0170*/  NOP ;  /* 0x0000000000007918 */ /* 0x001fe20000000000 */
.L_x_1:
[----:B------:R-:W-:Y:S05]  /*0180*/  BSYNC B0 ;  /* 0x0000000000007941 */ /* 0x000fea0003800000 */
.L_x_0:
[----:B------:R-:W0:Y:S01]  /*0190*/  SHFL.IDX PT, R6, R0, RZ, 0x1f ;  /* 0x00001fff00067589 */ /* 0x000e2200000e0000 */
[----:B------:R-:W-:Y:S01]  /*01a0*/  R2UR UR14, R3 ;  /* 0x00000000030e72ca */ /* 0x000fe200000e0000 */
[----:B------:R-:W-:-:S04]  /*01b0*/  UISETP.NE.AND UP0, UPT, UR6, 0x3, UPT ;  /* 0x000000030600788c */ /* 0x000fc8000bf05270 */
[----:B------:R-:W-:-:S08]  /*01c0*/  UISETP.EQ.OR UP0, UPT, UR6, URZ, !UP0 ;  /* 0x0000003f0600728c */ /* 0x000fd0000c702670 */
[----:B------:R-:W-:Y:S02]  /*01d0*/  UIADD3 UR12, UR14, -0x1, URZ ;  /* 0xffffffff0e0c7890 */ /* 0x000fe4000fffe03f */
[----:B------:R-:W-:Y:S02]  /*01e0*/  UISETP.EQ.AND UP0, UPT, UR14, URZ, UP0 ;  /* 0x0000003f0e00728c */ /* 0x000fe40008702270 */
[----:B------:R-:W-:Y:S02]  /*01f0*/  UISETP.GE.U32.AND UP1, UPT, UR12, 0x2, UPT ;  /* 0x000000020c00788c */ /* 0x000fe4000bf26070 */
[----:B------:R-:W-:Y:S01]  /*0200*/  USEL UR13, URZ, 0x1, !UP0 ;  /* 0x000000013f0d7887 */ /* 0x000fe2000c000000 */
[----:B0-----:R-:W-:-:S03]  /*0210*/  ISETP.NE.AND P0, PT, R6, RZ, PT ;  /* 0x000000ff0600720c */ /* 0x001fc60003f05270 */
[----:B------:R-:W-:-:S10]  /*0220*/  USEL UR13, UR13, 0x2, UP1 ;  /* 0x000000020d0d7887 */ /* 0x000fd40008800000 */
[----:B------:R-:W-:Y:S05]  /*0230*/  @P0 BRA `(.L_x_2) ;  /* 0x0000000000600947 */ /* 0x000fea0003800000 */
[----:B------:R-:W0:Y:S01]  /*0240*/  S2UR UR7, SR_CgaCtaId ;  /* 0x00000000000779c3 */ /* 0x000e220000008800 */
[----:B------:R-:W-:Y:S01]  /*0250*/  UMOV UR4, 0x400 ;  /* 0x0000040000047882 */ /* 0x000fe20000000000 */
[----:B------:R-:W-:Y:S01]  /*0260*/  UMOV UR5, 0x1 ;  /* 0x0000000100057882 */ /* 0x000fe20000000000 */
[----:B------:R-:W-:Y:S01]  /*0270*/  UMOV UR8, 0x3 ;  /* 0x0000000300087882 */ /* 0x000fe20000000000 */
[----:B------:R-:W-:Y:S01]  /*0280*/  ELECT P0, URZ, PT ;  /* 0x00000000003f782f */ /* 0x000fe20003800000 */
[----:B------:R-:W-:-:S04]  /*0290*/  UIADD3 UR8, -UR8, 0x100000, URZ ;  /* 0x0010000008087890 */ /* 0x000fc8000fffe13f */
[----:B------:R-:W-:Y:S02]  /*02a0*/  USHF.L.U32 UR9, UR8, 0xb, URZ ;  /* 0x0000000b08097899 */ /* 0x000fe4000800063f */
[----:B------:R-:W-:Y:S02]  /*02b0*/  USHF.L.U32 UR8, UR8, 0x1, URZ ;  /* 0x0000000108087899 */ /* 0x000fe4000800063f */
[----:B0-----:R-:W-:Y:S02]  /*02c0*/  ULEA UR7, UR7, UR4, 0x18 ;  /* 0x0000000407077291 */ /* 0x001fe4000f8ec03f */
[----:B------:R-:W-:-:S04]  /*02d0*/  UIADD3 UR4, -UR5, 0x100000, URZ ;  /* 0x0010000005047890 */ /* 0x000fc8000fffe13f */
[----:B------:R-:W-:Y:S02]  /*02e0*/  USHF.L.U32 UR5, UR4, 0xb, URZ ;  /* 0x0000000b04057899 */ /* 0x000fe4000800063f */
[----:B------:R-:W-:Y:S01]  /*02f0*/  USHF.L.U32 UR4, UR4, 0x1, URZ ;  /* 0x0000000104047899 */ /* 0x000fe2000800063f */
[----:B------:R-:W0:Y:S11]  /*0300*/  FENCE.VIEW.ASYNC.S ;  /* 0x00000000000073c6 */ /* 0x000e360000000000 */
[----:B0-----:R0:W1:Y:S01]  /*0310*/  SYNCS.EXCH.64 URZ, [UR7], UR4 ;  /* 0x00000004073f75b2 */ /* 0x0010620008000100 */
[----:B------:R0:W2:Y:S01]  /*0320*/  SYNCS.EXCH.64 URZ, [UR7+0x28], UR8 ;  /* 0x00002808073f75b2 */ /* 0x0000a20008000100 */
[----:B------:R0:W3:Y:S01]  /*0330*/  SYNCS.EXCH.64 URZ, [UR7+0x8], UR4 ;  /* 0x00000804073f75b2 */ /* 0x0000e20008000100 */
[----:B------:R0:W4:Y:S01]  /*0340*/  SYNCS.EXCH.64 URZ, [UR7+0x30], UR8 ;  /* 0x00003008073f75b2 */ /* 0x0001220008000100 */
[----:B------:R0:W0:Y:S01]  /*0350*/  SYNCS.EXCH.64 URZ, [UR7+0x10], UR4 ;  /* 0x00001004073f75b2 */ /* 0x0000220008000100 */
[----:B------:R0:W0:Y:S01]  /*0360*/  SYNCS.EXCH.64 URZ, [UR7+0x38], UR8 ;  /* 0x00003808073f75b2 */ /* 0x0000220008000100 */
[----:B------:R0:W0:Y:S01]  /*0370*/  SYNCS.EXCH.64 URZ, [UR7+0x18], UR4 ;  /* 0x00001804073f75b2 */ /* 0x0000220008000100 */
[----:B------:R0:W0:Y:S01]  /*0380*/  SYNCS.EXCH.64 URZ, [UR7+0x40], UR8 ;  /* 0x00004008073f75b2 */ /* 0x0000220008000100 */
[----:B------:R0:W0:Y:S01]  /*0390*/  SYNCS.EXCH.64 URZ, [UR7+0x20], UR4 ;  /* 0x00002004073f75b2 */ /* 0x0000220008000100 */
[----:B------:R0:W0:Y:S01]  /*03a0*/  SYNCS.EXCH.64 URZ, [UR7+0x48], UR8 ;  /* 0x00004808073f75b2 */ /* 0x0000220008000100 */
[----:B------:R-:W-:Y:S01]  /*03b0*/  NOP ;  /* 0x0000000000007918 */ /* 0x000fe20000000000 */
.L_x_2:
[----:B------:R-:W-:Y:S01]  /*03c0*/  SHF.R.S32.HI R3, RZ, 0x1f, R2 ;  /* 0x0000001fff037819 */ /* 0x000fe20000011402 */
[----:B------:R-:W5:Y:S01]  /*03d0*/  SHFL.IDX PT, R7, R0, RZ, 0x1f ;  /* 0x00001fff00077589 */ /* 0x000f6200000e0000 */
[----:B------:R-:W1:Y:S01]  /*03e0*/  S2UR UR15, SR_CTAID.X ;  /* 0x00000000000f79c3 */ /* 0x000e620000002500 */
[----:B------:R-:W-:Y:S02]  /*03f0*/  ELECT P0, URZ, PT ;  /* 0x00000000003f782f */ /* 0x000fe40003800000 */
[----:B------:R-:W-:Y:S01]  /*0400*/  LEA.HI R3, R3, R2, RZ, 0x7 ;  /* 0x0000000203037211 */ /* 0x000fe200078f38ff */
[----:B------:R1:W2:Y:S01]  /*0410*/  SHFL.IDX PT, R10, R0, RZ, 0x1f ;  /* 0x00001fff000a7589 */ /* 0x0002a200000e0000 */
[----:B------:R-:W-:Y:S01]  /*0420*/  SHF.R.S32.HI R9, RZ, 0x1f, R6 ;  /* 0x0000001fff097819 */ /* 0x000fe20000011406 */
[----:B0-----:R-:W-:Y:S01]  /*0430*/  ULDC UR4, c[0x0][0x150] ;  /* 0x0000540000047ab9 */ /* 0x001fe20000000800 */
[----:B------:R-:W-:Y:S02]  /*0440*/  LOP3.LUT R3, R3, 0xffffff80, RZ, 0xc0, !PT ;  /* 0xffffff8003037812 */ /* 0x000fe400078ec0ff */
[----:B------:R-:W-:-:S02]  /*0450*/  ELECT P1, URZ, PT ;  /* 0x00000000003f782f */ /* 0x000fc40003820000 */
[----:B------:R-:W-:Y:S01]  /*0460*/  LEA.HI R9, R9, R6, RZ, 0x2 ;  /* 0x0000000609097211 */ /* 0x000fe200078f10ff */
[----:B------:R-:W0:Y:S01]  /*0470*/  LDC R13, c[0x0][0x144] ;  /* 0x00005100ff0d7b82 */ /* 0x000e220000000800 */
[----:B------:R-:W-:Y:S01]  /*0480*/  UMOV UR9, 0x80 ;  /* 0x0000008000097882 */ /* 0x000fe20000000000 */
[----:B------:R-:W-:Y:S01]  /*0490*/  IMAD.IADD R3, R2, 0x1, -R3 ;  /* 0x0000000102037824 */ /* 0x000fe200078e0a03 */
[----:B------:R-:W-:Y:S01]  /*04a0*/  LOP3.LUT R9, R9, 0x3ffffffc, RZ, 0xc0, !PT ;  /* 0x3ffffffc09097812 */ /* 0x000fe200078ec0ff */
[----:B------:R-:W-:Y:S01]  /*04b0*/  NOP ;  /* 0x0000000000007918 */ /* 0x000fe20000000000 */
[----:B------:R-:W-:Y:S01]  /*04c0*/  NOP ;  /* 0x0000000000007918 */ /* 0x000fe20000000000 */
[----:B------:R-:W-:Y:S02]  /*04d0*/  ISETP.NE.AND P3, PT, RZ, UR14, PT ;  /* 0x0000000eff007c0c */ /* 0x000fe4000bf65270 */
[----:B------:R-:W-:Y:S01]  /*04e0*/  SHF.R.S32.HI R12, RZ, 0x1f, R3 ;  /* 0x0000001fff0c7819 */ /* 0x000fe20000011403 */
[----:B------:R-:W-:Y:S01]  /*04f0*/  IMAD.IADD R9, R6, 0x1, -R9 ;  /* 0x0000000106097824 */ /* 0x000fe200078e0a09 */
[----:B------:R-:W3:Y:S01]  /*0500*/  LDC R15, c[0x0][0x148] ;  /* 0x00005200ff0f7b82 */ /* 0x000ee20000000800 */
[----:B------:R-:W4:Y:S01]  /*0510*/  SHFL.IDX PT, R6, R5, RZ, 0x1f ;  /* 0x00001fff05067589 */ /* 0x000f2200000e0000 */
[----:B------:R-:W-:-:S02]  /*0520*/  LEA.HI R4, R12, R3, RZ, 0x3 ;  /* 0x000000030c047211 */ /* 0x000fc400078f18ff */
[----:B-----5:R-:W-:Y:S02]  /*0530*/  ISETP.NE.OR P0, PT, R7, RZ, !P0 ;  /* 0x000000ff0700720c */ /* 0x020fe40004705670 */
[--C-:B------:R-:W-:Y:S02]  /*0540*/  SHF.R.S32.HI R7, RZ, 0x3, R4.reuse ;  /* 0x00000003ff077819 */ /* 0x100fe40000011404 */
[----:B------:R-:W-:Y:S02]  /*0550*/  SHF.R.S32.HI R8, RZ, 0x1f, R4 ;  /* 0x0000001fff087819 */ /* 0x000fe40000011404 */
[----:B------:R-:W5:Y:S01]  /*0560*/  S2R R4, SR_CTAID.Y ;  /* 0x0000000000047919 */ /* 0x000f620000002600 */
[----:B-1----:R-:W-:Y:S02]  /*0570*/  I2FP.F32.U32 R0, UR15 ;  /* 0x0000000f00007c45 */ /* 0x002fe40008201000 */
[----:B------:R-:W-:Y:S02]  /*0580*/  LEA.HI R8, R8, R7, RZ, 0x2 ;  /* 0x0000000708087211 */ /* 0x000fe400078f10ff */
[----:B--2---:R-:W-:Y:S01]  /*0590*/  ISETP.NE.OR P1, PT, R10, RZ, !P1 ;  /* 0x000000ff0a00720c */ /* 0x004fe20004f25670 */
[----:B------:R-:W-:Y:S01]  /*05a0*/  FMUL R11, R0, UR4 ;  /* 0x00000004000b7c20 */ /* 0x000fe20008400000 */
[----:B------:R-:W-:Y:S01]  /*05b0*/  LOP3.LUT R8, R8, 0xfffffffc, RZ, 0xc0, !PT ;  /* 0xfffffffc08087812 */ /* 0x000fe200078ec0ff */
[----:B------:R-:W-:Y:S01]  /*05c0*/  VOTEU.ALL UP0, P0 ;  /* 0x00000000003f7886 */ /* 0x000fe20000000000 */
[----:B------:R-:W-:-:S03]  /*05d0*/  ULDC UR4, c[0x0][0x154] ;  /* 0x0000550000047ab9 */ /* 0x000fc60000000800 */
[----:B------:R-:W-:Y:S01]  /*05e0*/  IMAD.IADD R8, R7, 0x1, -R8 ;  /* 0x0000000107087824 */ /* 0x000fe200078e0a08 */
[----:B------:R-:W1:Y:S01]  /*05f0*/  F2I.U32.TRUNC.NTZ R11, R11 ;  /* 0x0000000b000b7305 */ /* 0x000e62000020f000 */
[----:B------:R-:W2:Y:S01]  /*0600*/  @!UP0 S2UR UR8, SR_CgaCtaId ;  /* 0x00000000000889c3 */ /* 0x000ea20000008800 */
[----:B------:R-:W-:Y:S01]  /*0610*/  @!UP0 UMOV UR7, 0x400 ;  /* 0x0000040000078882 */ /* 0x000fe20000000000 */
[----:B------:R-:W-:Y:S01]  /*0620*/  IMAD R8, R9, 0x4, R8 ;  /* 0x0000000409087824 */ /* 0x000fe200078e0208 */
[----:B----4-:R-:W-:Y:S01]  /*0630*/  R2UR UR17, R6 ;  /* 0x00000000061172ca */ /* 0x010fe200000e0000 */
[----:B------:R-:W-:Y:S01]  /*0640*/  VOTEU.ALL UP1, P1 ;  /* 0x00000000003f7886 */ /* 0x000fe20000820000 */
[----:B------:R-:W-:Y:S01]  /*0650*/  VOTEU.ALL UP2, P1 ;  /* 0x00000000003f7886 */ /* 0x000fe20000840000 */
[C---:B------:R-:W-:Y:S01]  /*0660*/  IMAD.SHL.U32 R7, R8.reuse, 0x4, RZ ;  /* 0x0000000408077824 */ /* 0x040fe200078e00ff */
[----:B------:R-:W-:Y:S01]  /*0670*/  LEA.HI R0, R8, R8, RZ, 0x1 ;  /* 0x0000000808007211 */ /* 0x000fe200078f08ff */
[----:B------:R-:W-:Y:S01]  /*0680*/  VOTEU.ALL UP3, P1 ;  /* 0x00000000003f7886 */ /* 0x000fe20000860000 */
[----:B------:R-:W4:Y:S01]  /*0690*/  @!UP1 S2UR UR11, SR_CgaCtaId ;  /* 0x00000000000b99c3 */ /* 0x000f220000008800 */
[----:B------:R-:W-:Y:S01]  /*06a0*/  @!UP1 UMOV UR10, 0x400 ;  /* 0x00000400000a9882 */ /* 0x000fe20000000000 */
[----:B------:R-:W-:Y:S01]  /*06b0*/  LOP3.LUT R9, R0, 0xfffffffe, RZ, 0xc0, !PT ;  /* 0xfffffffe00097812 */ /* 0x000fe200078ec0ff */
[----:B------:R-:W-:Y:S01]  /*06c0*/  VOTEU.ALL UP4, P1 ;  /* 0x00000000003f7886 */ /* 0x000fe20000880000 */
[C---:B------:R-:W-:Y:S01]  /*06d0*/  LOP3.LUT R17, R8.reuse, 0xc, R7, 0x78, !PT ;  /* 0x0000000c08117812 */ /* 0x040fe200078e7807 */
[----:B-1----:R-:W-:Y:S01]  /*06e0*/  IMAD.MOV R14, RZ, RZ, -R11 ;  /* 0x000000ffff0e7224 */ /* 0x002fe200078e0a0b */
[----:B------:R-:W-:Y:S01]  /*06f0*/  VOTEU.ALL UP5, P1 ;  /* 0x00000000003f7886 */ /* 0x000fe200008a0000 */
[----:B------:R-:W-:Y:S01]  /*0700*/  IMAD.IADD R9, R8, 0x1, -R9 ;  /* 0x0000000108097824 */ /* 0x000fe200078e0a09 */
[----:B-----5:R-:W-:Y:S01]  /*0710*/  I2FP.F32.U32 R0, R4 ;  /* 0x0000000400007245 */ /* 0x020fe20000201000 */
[----:B0-----:R-:W-:Y:S01]  /*0720*/  IMAD R14, R13, R14, UR15 ;  /* 0x0000000f0d0e7e24 */ /* 0x001fe2000f8e020e */
[----:B------:R-:W0:Y:S01]  /*0730*/  LDC R8, c[0x0][0x140] ;  /* 0x00005000ff087b82 */ /* 0x000e220000000800 */
[----:B------:R1:W-:Y:S02]  /*0740*/  STL [R1+0x80], R17 ;  /* 0x0000801101007387 */ /* 0x0003e40000100800 */
[----:B------:R-:W-:Y:S01]  /*0750*/  FMUL R0, R0, UR4 ;  /* 0x0000000400007c20 */ /* 0x000fe20008400000 */
[----:B------:R-:W-:Y:S01]  /*0760*/  ISETP.NE.AND P2, PT, R9, R14, PT ;  /* 0x0000000e0900720c */ /* 0x000fe20003f45270 */
[----:B------:R-:W-:Y:S01]  /*0770*/  UMOV UR4, 0x20 ;  /* 0x0000002000047882 */ /* 0x000fe20000000000 */
[----:B--2---:R-:W-:-:S02]  /*0780*/  @!UP0 ULEA UR7, UR8, UR7, 0x18 ;  /* 0x0000000708078291 */ /* 0x004fc4000f8ec03f */
[----:B------:R-:W-:-:S04]  /*0790*/  @!UP0 UIADD3 UR4, -UR4, 0x100000, URZ ;  /* 0x0010000004048890 */ /* 0x000fc8000fffe13f */
[----:B------:R-:W-:Y:S02]  /*07a0*/  @!UP0 USHF.L.U32 UR5, UR4, 0xb, URZ ;  /* 0x0000000b04058899 */ /* 0x000fe4000800063f */
[----:B------:R-:W-:Y:S01]  /*07b0*/  @!UP0 USHF.L.U32 UR4, UR4, 0x1, URZ ;  /* 0x0000000104048899 */ /* 0x000fe2000800063f */
[----:B------:R-:W2:Y:S01]  /*07c0*/  F2I.U32.TRUNC.NTZ R0, R0 ;  /* 0x0000000000007305 */ /* 0x000ea2000020f000 */
[----:B------:R-:W-:-:S04]  /*07d0*/  @!UP1 UIADD3 UR8, -UR9, 0x100000, URZ ;  /* 0x0010000009089890 */ /* 0x000fc8000fffe13f */
[----:B------:R-:W-:Y:S02]  /*07e0*/  @!UP1 USHF.L.U32 UR9, UR8, 0xb, URZ ;  /* 0x0000000b08099899 */ /* 0x000fe4000800063f */
[----:B------:R-:W-:Y:S01]  /*07f0*/  @!UP1 USHF.L.U32 UR8, UR8, 0x1, URZ ;  /* 0x0000000108089899 */ /* 0x000fe2000800063f */
[----:B------:R-:W-:Y:S01]  /*0800*/  VOTEU.ALL UP0, P0 ;  /* 0x00000000003f7886 */ /* 0x000fe20000000000 */
[----:B----4-:R-:W-:Y:S01]  /*0810*/  @!UP1 ULEA UR10, UR11, UR10, 0x18 ;  /* 0x0000000a0b0a9291 */ /* 0x010fe2000f8ec03f */
[----:B------:R-:W-:Y:S01]  /*0820*/  VOTEU.ALL UP1, P0 ;  /* 0x00000000003f7886 */ /* 0x000fe20000020000 */
[----:B------:R-:W-:-:S04]  /*0830*/  LOP3.LUT P0, RZ, R3, 0x7, RZ, 0xc0, !PT ;  /* 0x0000000703ff7812 */ /* 0x000fc8000780c0ff */
[C---:B------:R-:W-:Y:S01]  /*0840*/  ISETP.LT.U32.AND P0, PT, R17.reuse, 0x4, !P0 ;  /* 0x000000041100780c */ /* 0x040fe20004701070 */
[----:B------:R-:W4:Y:S02]  /*0850*/  FENCE.VIEW.ASYNC.S ;  /* 0x00000000000073c6 */ /* 0x000f240000000000 */
[----:B----4-:R1:W4:Y:S01]  /*0860*/  @!UP0 SYNCS.EXCH.64 URZ, [UR7+0x80], UR4 ;  /* 0x00008004073f85b2 */ /* 0x0103220008000100 */
[----:B--2---:R-:W-:Y:S01]  /*0870*/  IMAD.MOV R16, RZ, RZ, -R0 ;  /* 0x000000ffff107224 */ /* 0x004fe200078e0a00 */
[----:B------:R-:W-:Y:S02]  /*0880*/  @P2 LEA.HI R0, R17, R17, RZ, 0x1 ;  /* 0x0000001111002211 */ /* 0x000fe400078f08ff */
[----:B0-----:R-:W-:Y:S01]  /*0890*/  ISETP.EQ.U32.AND P1, PT, R8, 0x1, PT ;  /* 0x000000010800780c */ /* 0x001fe20003f22070 */
[----:B---3--:R-:W-:Y:S01]  /*08a0*/  IMAD R7, R15, R16, R4 ;  /* 0x000000100f077224 */ /* 0x008fe200078e0204 */
[----:B------:R-:W-:-:S04]  /*08b0*/  @P2 SHF.R.S32.HI R0, RZ, 0x1, R0 ;  /* 0x00000001ff002819 */ /* 0x000fc80000011400 */
[----:B------:R-:W-:Y:S01]  /*08c0*/  @P2 ISETP.NE.AND P4, PT, R0, R7, PT ;  /* 0x000000070000220c */ /* 0x000fe20003f85270 */
[----:B------:R-:W-:Y:S01]  /*08d0*/  IMAD.MOV.U32 R0, RZ, RZ, 0x1 ;  /* 0x00000001ff007424 */ /* 0x000fe200078e00ff */
[----:B------:R-:W-:Y:S02]  /*08e0*/  SEL R7, RZ, 0x1, !P0 ;  /* 0x00000001ff077807 */ /* 0x000fe40004000000 */
[----:B------:R-:W-:Y:S01]  /*08f0*/  @P2 SEL R0, RZ, 0x1, P4 ;  /* 0x00000001ff002807 */ /* 0x000fe20002000000 */
[----:B------:R1:W0:Y:S01]  /*0900*/  @!UP1 SYNCS.EXCH.64 URZ, [UR7+0x88], UR4 ;  /* 0x00008804073f95b2 */ /* 0x0002220008000100 */
[----:B------:R-:W-:Y:S02]  /*0910*/  NOP ;  /* 0x0000000000007918 */ /* 0x000fe40000000000 */
[----:B------:R-:W-:-:S05]  /*0920*/  LOP3.LUT R0, R0, R7, RZ, 0xc0, !PT ;  /* 0x0000000700007212 */ /* 0x000fca00078ec0ff */
[----:B------:R1:W-:Y:S01]  /*0930*/  STL [R1+0x78], R0 ;  /* 0x0000780001007387 */ /* 0x0003e20000100800 */
[----:B------:R1:W2:Y:S01]  /*0940*/  @!UP2 SYNCS.EXCH.64 URZ, [UR10+0x60], UR8 ;  /* 0x000060080a3fa5b2 */ /* 0x0002a20008000100 */
[----:B------:R1:W3:Y:S01]  /*0950*/  @!UP3 SYNCS.EXCH.64 URZ, [UR10+0x68], UR8 ;  /* 0x000068080a3fb5b2 */ /* 0x0002e20008000100 */
[----:B------:R1:W0:Y:S01]  /*0960*/  @!UP4 SYNCS.EXCH.64 URZ, [UR10+0x70], UR8 ;  /* 0x000070080a3fc5b2 */ /* 0x0002220008000100 */
[----:B------:R1:W0:Y:S01]  /*0970*/  @!UP5 SYNCS.EXCH.64 URZ, [UR10+0x78], UR8 ;  /* 0x000078080a3fd5b2 */ /* 0x0002220008000100 */
[----:B------:R-:W-:Y:S01]  /*0980*/  NOP ;  /* 0x0000000000007918 */ /* 0x000fe20000000000 */
[----:B----4-:R-:W-:Y:S05]  /*0990*/  @!P1 BRA `(.L_x_3) ;  /* 0x0000000000089947 */ /* 0x010fea0003800000 */
[----:B0-23--:R-:W-:Y:S01]  /*09a0*/  UCGABAR_ARV ;  /* 0x00000000000079c7 */ /* 0x00dfe20008000000 */
[----:B------:R-:W-:Y:S05]  /*09b0*/  BRA `(.L_x_4) ;  /* 0x0000000000047947 */ /* 0x000fea0003800000 */
.L_x_3:
[----:B0-23--:R-:W-:Y:S01]  /*09c0*/  NOP ;  /* 0x0000000000007918 */ /* 0x00dfe20000000000 */
.L_x_4:
[----:B-1----:R-:W-:Y:S01]  /*09d0*/  ULDC.64 UR4, c[0x0][0x598] ;  /* 0x0001660000047ab9 */ /* 0x002fe20000000a00 */
[----:B------:R-:W-:Y:S01]  /*09e0*/  ULDC.64 UR22, c[0x0][0x208] ;  /* 0x0000820000167ab9 */ /* 0x000fe20000000a00 */
[----:B------:R-:W-:-:S04]  /*09f0*/  ISETP.NE.U32.AND P0, PT, RZ, UR4, PT ;  /* 0x00000004ff007c0c */ /* 0x000fc8000bf05070 */
[----:B------:R-:W-:-:S13]  /*0a00*/  ISETP.NE.AND.EX P0, PT, RZ, UR5, PT, P0 ;  /* 0x00000005ff007c0c */ /* 0x000fda000bf05300 */
[----:B------:R-:W-:Y:S05]  /*0a10*/  @!P0 BRA `(.L_x_5) ;  /* 0x0000000000208947 */ /* 0x000fea0003800000 */
[----:B------:R-:W0:Y:S02]  /*0a20*/  LDC.64 R6, c[0x0][0x598] ;  /* 0x00016600ff067b82 */ /* 0x000e240000000a00 */
[----:B0-----:R-:W2:Y:S02]  /*0a30*/  LDG.E.64 R6, desc[UR22][R6.64] ;  /* 0x0000001606067981 */ /* 0x001ea4000c1e1b00 */
[----:B--2---:R-:W-:-:S04]  /*0a40*/  ISETP.NE.U32.AND P0, PT, R6, RZ, PT ;  /* 0x000000ff0600720c */ /* 0x004fc80003f05070 */
[----:B------:R-:W-:-:S13]  /*0a50*/  ISETP.NE.AND.EX P0, PT, R7, RZ, PT, P0 ;  /* 0x000000ff0700720c */ /* 0x000fda0003f05300 */
[----:B------:R-:W-:Y:S05]  /*0a60*/  @!P0 BRA `(.L_x_5) ;  /* 0x00000000000c8947 */ /* 0x000fea0003800000 */
[----:B------:R-:W2:Y:S02]  /*0a70*/  LD.E R6, desc[UR22][R6.64] ;  /* 0x0000001606067980 */ /* 0x000ea4000c101900 */
[----:B--2---:R-:W-:Y:S01]  /*0a80*/  R2UR UR24, R6 ;  /* 0x00000000061872ca */ /* 0x004fe200000e0000 */
[----:B------:R-:W-:-:S14]  /*0a90*/  BRA `(.L_x_6) ;  /* 0x0000000000247947 */ /* 0x000fdc0003800000 */
.L_x_5:
[----:B------:R-:W-:Y:S02]  /*0aa0*/  ULDC.64 UR4, c[0x0][0x588] ;  /* 0x0001620000047ab9 */ /* 0x000fe40000000a00 */
[----:B------:R-:W-:-:S04]  /*0ab0*/  ISETP.NE.U32.AND P0, PT, RZ, UR4, PT ;  /* 0x00000004ff007c0c */ /* 0x000fc8000bf05070 */
[----:B------:R-:W-:-:S13]  /*0ac0*/  ISETP.NE.AND.EX P0, PT, RZ, UR5, PT, P0 ;  /* 0x00000005ff007c0c */ /* 0x000fda000bf05300 */
[----:B------:R-:W-:Y:S05]  /*0ad0*/  @!P0 BRA `(.L_x_7) ;  /* 0x0000000000108947 */ /* 0x000fea0003800000 */
[----:B------:R-:W0:Y:S02]  /*0ae0*/  LDC.64 R6, c[0x0][0x588] ;  /* 0x00016200ff067b82 */ /* 0x000e240000000a00 */
[----:B0-----:R-:W2:Y:S02]  /*0af0*/  LDG.E R6, desc[UR22][R6.64] ;  /* 0x0000001606067981 */ /* 0x001ea4000c1e1900 */
[----:B--2---:R-:W-:Y:S01]  /*0b00*/  R2UR UR24, R6 ;  /* 0x00000000061872ca */ /* 0x004fe200000e0000 */
[----:B------:R-:W-:-:S14]  /*0b10*/  BRA `(.L_x_6) ;  /* 0x0000000000047947 */ /* 0x000fdc0003800000 */
.L_x_7:
[----:B------:R-:W-:-:S05]  /*0b20*/  ULDC UR24, c[0x0][0x580] ;  /* 0x0001600000187ab9 */ /* 0x000fca0000000800 */
.L_x_6:
[----:B------:R-:W-:Y:S02]  /*0b30*/  ULDC.64 UR4, c[0x0][0x5a0] ;  /* 0x0001680000047ab9 */ /* 0x000fe40000000a00 */
        /* <DEDUP_REMOVED lines=11> */
.L_x_8:
        /* <DEDUP_REMOVED lines=8> */
.L_x_10:
[----:B------:R-:W-:-:S05]  /*0c70*/  ULDC UR25, c[0x0][0x584] ;  /* 0x0001610000197ab9 */ /* 0x000fca0000000800 */
.L_x_9:
[----:B------:R-:W0:Y:S01]  /*0c80*/  LDC R0, c[0x0][0x65c] ;  /* 0x00019700ff007b82 */ /* 0x000e220000000800 */
[----:B------:R-:W-:Y:S01]  /*0c90*/  IMAD.U32 R6, RZ, RZ, UR15 ;  /* 0x0000000fff067e24 */ /* 0x000fe2000f8e00ff */
[----:B------:R-:W-:Y:S01]  /*0ca0*/  UISETP.NE.AND UP0, UPT, UR14, 0x2, UPT ;  /* 0x000000020e00788c */ /* 0x000fe2000bf05270 */
[----:B------:R-:W-:Y:S01]  /*0cb0*/  IMAD.MOV.U32 R7, RZ, RZ, RZ ;  /* 0x000000ffff077224 */ /* 0x000fe200078e00ff */
[----:B------:R-:W-:Y:S01]  /*0cc0*/  ULDC UR7, c[0x0][0x28c] ;  /* 0x0000a30000077ab9 */ /* 0x000fe20000000800 */
[----:B------:R-:W-:Y:S01]  /*0cd0*/  UMOV UR5, URZ ;  /* 0x0000003f00057c82 */ /* 0x000fe20008000000 */
[----:B------:R-:W-:Y:S02]  /*0ce0*/  UIADD3 UR7, UR7, 0x3f, URZ ;  /* 0x0000003f07077890 */ /* 0x000fe4000fffe03f */
[----:B------:R-:W-:Y:S01]  /*0cf0*/  PLOP3.LUT P0, PT, PT, PT, UP0, 0x80, 0x0 ;  /* 0x000000000000781c */ /* 0x000fe20003f0f008 */
[----:B------:R-:W-:Y:S01]  /*0d00*/  UMOV UR4, URZ ;  /* 0x0000003f00047c82 */ /* 0x000fe20008000000 */
[----:B------:R-:W-:Y:S01]  /*0d10*/  USHF.R.S32.HI UR10, URZ, 0x1f, UR7 ;  /* 0x0000001f3f0a7899 */ /* 0x000fe20008011407 */
[----:B------:R-:W-:-:S03]  /*0d20*/  ULDC.64 UR18, c[0x0][0x650] ;  /* 0x0001940000127ab9 */ /* 0x000fc60000000a00 */
[----:B------:R-:W-:-:S04]  /*0d30*/  ULEA.HI UR10, UR10, UR7, URZ, 0x6 ;  /* 0x000000070a0a7291 */ /* 0x000fc8000f8f303f */
[----:B------:R-:W-:Y:S01]  /*0d40*/  USHF.R.S32.HI UR14, URZ, 0x6, UR10 ;  /* 0x000000063f0e7899 */ /* 0x000fe2000801140a */
[----:B0-----:R-:W-:-:S13]  /*0d50*/  ISETP.NE.AND P2, PT, R0, 0x1, PT ;  /* 0x000000010000780c */ /* 0x001fda0003f45270 */
[----:B------:R-:W0:Y:S01]  /*0d60*/  @P2 LDC R9, c[0x0][0x10] ;  /* 0x00000400ff092b82 */ /* 0x000e220000000800 */
[----:B------:R-:W-:-:S07]  /*0d70*/  @P2 IMAD.MOV.U32 R5, RZ, RZ, RZ ;  /* 0x000000ffff052224 */ /* 0x000fce00078e00ff */
[----:B------:R-:W1:Y:S01]  /*0d80*/  @!P2 LDC R11, c[0x0][0xc] ;  /* 0x00000300ff0bab82 */ /* 0x000e620000000800 */
[----:B------:R-:W-:Y:S01]  /*0d90*/  ULDC UR8, c[0x0][0xc] ;  /* 0x0000030000087ab9 */ /* 0x000fe20000000800 */
[----:B------:R-:W-:Y:S01]  /*0da0*/  ULDC UR9, c[0x0][0x10] ;  /* 0x0000040000097ab9 */ /* 0x000fe20000000800 */
[----:B------:R-:W-:Y:S01]  /*0db0*/  ULDC UR7, c[0x0][0x14] ;  /* 0x0000050000077ab9 */ /* 0x000fe20000000800 */
[----:B------:R-:W-:-:S04]  /*0dc0*/  UIMAD.WIDE.U32 UR8, UR8, UR9, URZ ;  /* 0x00000009080872a5 */ /* 0x000fc8000f8e003f */
[----:B------:R-:W-:Y:S01]  /*0dd0*/  UIMAD.WIDE.U32 UR20, UR8, UR7, URZ ;  /* 0x00000007081472a5 */ /* 0x000fe2000f8e003f */
[----:B0-----:R-:W-:Y:S01]  /*0de0*/  @P2 IMAD.WIDE.U32 R8, R9, UR15, R4 ;  /* 0x0000000f09082c25 */ /* 0x001fe2000f8e0004 */
[----:B------:R-:W-:-:S03]  /*0df0*/  UIMAD UR15, UR9, UR7, URZ ;  /* 0x00000007090f72a4 */ /* 0x000fc6000f8e023f */
[----:B------:R-:W-:Y:S01]  /*0e00*/  @P2 IMAD.MOV.U32 R13, RZ, RZ, R8 ;  /* 0x000000ffff0d2224 */ /* 0x000fe200078e0008 */
[----:B------:R-:W-:Y:S01]  /*0e10*/  UIADD3 UR15, UR21, UR15, URZ ;  /* 0x0000000f150f7290 */ /* 0x000fe2000fffe03f */
[----:B-1----:R-:W-:-:S04]  /*0e20*/  @!P2 IMAD.WIDE.U32 R6, R4, R11, R6 ;  /* 0x0000000b0406a225 */ /* 0x002fc800078e0006 */
[----:B------:R-:W-:Y:S02]  /*0e30*/  @P2 IMAD.MOV.U32 R11, RZ, RZ, RZ ;  /* 0x000000ffff0b2224 */ /* 0x000fe400078e00ff */
[----:B------:R-:W-:Y:S02]  /*0e40*/  @!P2 IMAD.MOV.U32 R13, RZ, RZ, R6 ;  /* 0x000000ffff0da224 */ /* 0x000fe400078e0006 */
[----:B------:R-:W-:Y:S02]  /*0e50*/  @P2 IMAD.IADD R10, R9, 0x1, R11 ;  /* 0x00000001090a2824 */ /* 0x000fe400078e020b */
[----:B------:R-:W-:Y:S01]  /*0e60*/  @!P2 IMAD.MOV.U32 R10, RZ, RZ, R7 ;  /* 0x000000ffff0aa224 */ /* 0x000fe200078e0007 */
[----:B------:R0:W-:Y:S01]  /*0e70*/  STL [R1+0x88], R13 ;  /* 0x0000880d01007387 */ /* 0x0001e20000100800 */
[----:B------:R-:W-:Y:S02]  /*0e80*/  IMAD.MOV.U32 R17, RZ, RZ, R13 ;  /* 0x000000ffff117224 */ /* 0x000fe400078e000d */
[----:B------:R-:W-:Y:S01]  /*0e90*/  IMAD.MOV.U32 R22, RZ, RZ, R10 ;  /* 0x000000ffff167224 */ /* 0x000fe200078e000a */
[----:B------:R0:W-:Y:S01]  /*0ea0*/  STL [R1+0x84], R10 ;  /* 0x0000840a01007387 */ /* 0x0001e20000100800 */
[----:B------:R-:W-:Y:S05]  /*0eb0*/  @P0 BRA `(.L_x_11) ;  /* 0x0000000000280947 */ /* 0x000fea0003800000 */
[----:B------:R-:W-:Y:S01]  /*0ec0*/  IADD3 R17, P0, R17, UR20, RZ ;  /* 0x0000001411117c10 */ /* 0x000fe2000ff1e0ff */
[----:B------:R-:W-:Y:S02]  /*0ed0*/  UISETP.GE.U32.AND UP0, UPT, UR14, 0x5, UPT ;  /* 0x000000050e00788c */ /* 0x000fe4000bf06070 */
[----:B------:R-:W-:Y:S01]  /*0ee0*/  UIMAD.WIDE.U32 UR4, UR14, -0x33333333, URZ ;  /* 0xcccccccd0e0478a5 */ /* 0x000fe2000f8e003f */
[----:B------:R-:W-:Y:S01]  /*0ef0*/  IADD3.X R22, R22, UR15, RZ, P0, !PT ;  /* 0x0000000f16167c10 */ /* 0x000fe200087fe4ff */
[----:B------:R1:W-:Y:S02]  /*0f00*/  STL [R1+0x88], R17 ;  /* 0x0000881101007387 */ /* 0x0003e40000100800 */
[----:B------:R-:W-:Y:S02]  /*0f10*/  USHF.R.U32.HI UR5, URZ, 0x2, UR5 ;  /* 0x000000023f057899 */ /* 0x000fe40008011605 */
[----:B------:R1:W-:Y:S01]  /*0f20*/  STL [R1+0x84], R22 ;  /* 0x0000841601007387 */ /* 0x0003e20000100800 */
[----:B------:R-:W-:-:S02]  /*0f30*/  UMOV UR4, URZ ;  /* 0x0000003f00047c82 */ /* 0x000fc40008000000 */
[----:B------:R-:W-:Y:S02]  /*0f40*/  @UP0 ULOP3.LUT UR4, UR5, 0x1, URZ, 0xc0, !UPT ;  /* 0x0000000105040892 */ /* 0x000fe4000f8ec03f */
[----:B------:R-:W-:-:S12]  /*0f50*/  UIMAD UR5, UR5, -0x5, UR14 ;  /* 0xfffffffb050578a4 */ /* 0x000fd8000f8e020e */
.L_x_11:
[----:B------:R-:W-:Y:S01]  /*0f60*/  IMAD.MOV.U32 R8, RZ, RZ, -0x1 ;  /* 0xffffffffff087424 */ /* 0x000fe200078e00ff */
[----:B------:R-:W-:Y:S01]  /*0f70*/  ISETP.GE.U32.AND P0, PT, R17, UR18, PT ;  /* 0x0000001211007c0c */ /* 0x000fe2000bf06070 */
[----:B------:R-:W-:Y:S01]  /*0f80*/  IMAD.MOV.U32 R6, RZ, RZ, -0x1 ;  /* 0xffffffffff067424 */ /* 0x000fe200078e00ff */
[----:B------:R-:W-:Y:S01]  /*0f90*/  PRMT R0, RZ, 0x7610, R0 ;  /* 0x00007610ff007816 */ /* 0x000fe20000000000 */
[----:B------:R-:W-:Y:S01]  /*0fa0*/  IMAD.MOV.U32 R7, RZ, RZ, -0x1 ;  /* 0xffffffffff077424 */ /* 0x000fe200078e00ff */
[----:B------:R2:W-:Y:S01]  /*0fb0*/  STL [R1+0x8c], R8 ;  /* 0x00008c0801007387 */ /* 0x0005e20000100800 */
[----:B------:R-:W-:-:S03]  /*0fc0*/  ISETP.GE.U32.AND.EX P0, PT, R22, UR19, PT, P0 ;  /* 0x0000001316007c0c */ /* 0x000fc6000bf06100 */
[----:B------:R2:W-:Y:S04]  /*0fd0*/  STL [R1+0x7c], R6 ;  /* 0x00007c0601007387 */ /* 0x0005e80000100800 */
[----:B------:R2:W-:Y:S06]  /*0fe0*/  STL [R1+0x90], R7 ;  /* 0x0000900701007387 */ /* 0x0005ec0000100800 */
[----:B------:R-:W-:Y:S05]  /*0ff0*/  @P0 BRA `(.L_x_12) ;  /* 0x0000000400380947 */ /* 0x000fea0003800000 */
[----:B------:R-:W3:Y:S01]  /*1000*/  LDC.64 R18, c[0x0][0x628] ;  /* 0x00018a00ff127b82 */ /* 0x000ee20000000a00 */
[----:B--2---:R-:W-:Y:S02]  /*1010*/  IMAD.MOV.U32 R6, RZ, RZ, R17 ;  /* 0x000000ffff067224 */ /* 0x004fe400078e0011 */
[----:B------:R-:W-:-:S05]  /*1020*/  IMAD.MOV.U32 R7, RZ, RZ, R22 ;  /* 0x000000ffff077224 */ /* 0x000fca00078e0016 */
[----:B------:R-:W2:Y:S08]  /*1030*/  LDC R0, c[0x0][0x630] ;  /* 0x00018c00ff007b82 */ /* 0x000eb00000000800 */
[----:B------:R-:W4:Y:S01]  /*1040*/  LDC.64 R20, c[0x0][0x620] ;  /* 0x00018800ff147b82 */ /* 0x000f220000000a00 */
[----:B---3--:R-:W-:-:S04]  /*1050*/  ISETP.NE.U32.AND P0, PT, R18, RZ, PT ;  /* 0x000000ff1200720c */ /* 0x008fc80003f05070 */
[----:B------:R-:W-:-:S13]  /*1060*/  ISETP.NE.AND.EX P0, PT, R19, RZ, PT, P0 ;  /* 0x000000ff1300720c */ /* 0x000fda0003f05300 */
[----:B--2-4-:R-:W-:Y:S05]  /*1070*/  @!P0 BRA `(.L_x_13) ;  /* 0x0000000000288947 */ /* 0x014fea0003800000 */
[----:B------:R-:W2:Y:S02]  /*1080*/  LDC R11, c[0x0][0x634] ;  /* 0x00018d00ff0b7b82 */ /* 0x000ea40000000800 */
[----:B--2---:R-:W-:-:S05]  /*1090*/  IADD3 R11, P0, R17, R11, RZ ;  /* 0x0000000b110b7210 */ /* 0x004fca0007f1e0ff */
[----:B0-----:R-:W-:-:S04]  /*10a0*/  IMAD.X R13, RZ, RZ, R22, P0 ;  /* 0x000000ffff0d7224 */ /* 0x001fc800000e0616 */
[----:B------:R-:W-:-:S04]  /*10b0*/  IMAD.WIDE.U32 R6, R13, R18, RZ ;  /* 0x000000120d067225 */ /* 0x000fc800078e00ff */
[----:B------:R-:W-:-:S04]  /*10c0*/  IMAD.WIDE.U32 R8, P0, R11, R19, R6 ;  /* 0x000000130b087225 */ /* 0x000fc80007800006 */
[----:B------:R-:W-:-:S04]  /*10d0*/  IMAD.WIDE.U32 R6, R11, R18, RZ ;  /* 0x000000120b067225 */ /* 0x000fc800078e00ff */
[----:B------:R-:W-:Y:S01]  /*10e0*/  IMAD.X R11, RZ, RZ, RZ, P0 ;  /* 0x000000ffff0b7224 */ /* 0x000fe200000e06ff */
[----:B------:R-:W-:Y:S01]  /*10f0*/  IADD3 RZ, P0, R7, R8, RZ ;  /* 0x0000000807ff7210 */ /* 0x000fe20007f1e0ff */
[----:B------:R-:W-:-:S04]  /*1100*/  IMAD.MOV.U32 R10, RZ, RZ, R9 ;  /* 0x000000ffff0a7224 */ /* 0x000fc800078e0009 */
[----:B------:R-:W-:-:S08]  /*1110*/  IMAD.WIDE.U32.X R6, R13, R19, R10, P0 ;  /* 0x000000130d067225 */ /* 0x000fd000000e040a */
.L_x_13:
[-CC-:B------:R-:W-:Y:S01]  /*1120*/  SHF.R.U64 R27, R6, R0.reuse, R7.reuse ;  /* 0x00000000061b7219 */ /* 0x180fe20000001207 */
[----:B------:R-:W2:Y:S01]  /*1130*/  LDC.64 R24, c[0x0][0x640] ;  /* 0x00019000ff187b82 */ /* 0x000ea20000000a00 */
[----:B------:R-:W-:Y:S01]  /*1140*/  SHF.R.U32.HI R0, RZ, R0, R7 ;  /* 0x00000000ff007219 */ /* 0x000fe20000011607 */
[----:B------:R-:W-:Y:S01]  /*1150*/  IMAD.MOV.U32 R6, RZ, RZ, R17 ;  /* 0x000000ffff067224 */ /* 0x000fe200078e0011 */
[----:B------:R-:W-:-:S05]  /*1160*/  IADD3 R9, P0, RZ, -R27, RZ ;  /* 0x8000001bff097210 */ /* 0x000fca0007f1e0ff */
[----:B------:R-:W3:Y:S01]  /*1170*/  LDC R8, c[0x0][0x618] ;  /* 0x00018600ff087b82 */ /* 0x000ee20000000800 */
[----:B------:R-:W-:-:S04]  /*1180*/  IMAD.X R7, RZ, RZ, ~R0, P0 ;  /* 0x000000ffff077224 */ /* 0x000fc800000e0e00 */
[-C--:B------:R-:W-:Y:S02]  /*1190*/  IMAD R0, R7, R20.reuse, RZ ;  /* 0x0000001407007224 */ /* 0x080fe400078e02ff */
[----:B------:R-:W-:Y:S01]  /*11a0*/  IMAD.MOV.U32 R7, RZ, RZ, R22 ;  /* 0x000000ffff077224 */ /* 0x000fe200078e0016 */
[----:B------:R-:W4:Y:S01]  /*11b0*/  LDC R11, c[0x0][0x608] ;  /* 0x00018200ff0b7b82 */ /* 0x000f220000000800 */
[----:B-1----:R-:W-:Y:S02]  /*11c0*/  IMAD.MOV.U32 R22, RZ, RZ, 0x1 ;  /* 0x00000001ff167424 */ /* 0x002fe400078e00ff */
[----:B------:R-:W-:-:S04]  /*11d0*/  IMAD.WIDE.U32 R6, R9, R20, R6 ;  /* 0x0000001409067225 */ /* 0x000fc800078e0006 */
[----:B------:R-:W-:Y:S01]  /*11e0*/  IMAD R9, R9, R21, R0 ;  /* 0x0000001509097224 */ /* 0x000fe200078e0200 */
[----:B------:R-:W1:Y:S01]  /*11f0*/  LDC R23, c[0x0][0x658] ;  /* 0x00019600ff177b82 */ /* 0x000e620000000800 */
[----:B--2---:R-:W-:Y:S01]  /*1200*/  ISETP.NE.U32.AND P0, PT, R24, RZ, PT ;  /* 0x000000ff1800720c */ /* 0x004fe20003f05070 */
[----:B------:R-:W-:Y:S02]  /*1210*/  IMAD.MOV.U32 R0, RZ, RZ, -0x1 ;  /* 0xffffffffff007424 */ /* 0x000fe400078e00ff */
[----:B------:R-:W-:Y:S01]  /*1220*/  IMAD.IADD R7, R7, 0x1, R9 ;  /* 0x0000000107077824 */ /* 0x000fe200078e0209 */
[----:B------:R-:W-:-:S03]  /*1230*/  ISETP.NE.AND.EX P0, PT, R25, RZ, PT, P0 ;  /* 0x000000ff1900720c */ /* 0x000fc60003f05300 */
[----:B------:R-:W2:Y:S01]  /*1240*/  LDC R21, c[0x0][0x600] ;  /* 0x00018000ff157b82 */ /* 0x000ea20000000800 */
[-CC-:B---3--:R-:W-:Y:S02]  /*1250*/  SHF.R.U64 R19, R6, R8.reuse, R7.reuse ;  /* 0x0000000806137219 */ /* 0x188fe40000001207 */
[----:B------:R-:W-:-:S05]  /*1260*/  SHF.R.U32.HI R6, RZ, R8, R7 ;  /* 0x00000008ff067219 */ /* 0x000fca0000011607 */
[----:B------:R-:W3:Y:S01]  /*1270*/  LDC R18, c[0x0][0x648] ;  /* 0x00019200ff127b82 */ /* 0x000ee20000000800 */
[-CC-:B----4-:R-:W-:Y:S02]  /*1280*/  SHF.R.U64 R28, R19, R11.reuse, R6.reuse ;  /* 0x0000000b131c7219 */ /* 0x190fe40000001206 */
[----:B------:R-:W-:-:S05]  /*1290*/  SHF.R.U32.HI R6, RZ, R11, R6 ;  /* 0x0000000bff067219 */ /* 0x000fca0000011606 */
[----:B------:R-:W4:Y:S01]  /*12a0*/  LDC R20, c[0x0][0x638] ;  /* 0x00018e00ff147b82 */ /* 0x000f220000000800 */
[-CC-:B-1----:R-:W-:Y:S02]  /*12b0*/  SHF.R.U64 R30, R28, R23.reuse, R6.reuse ;  /* 0x000000171c1e7219 */ /* 0x182fe40000001206 */
[-C--:B------:R-:W-:Y:S02]  /*12c0*/  SHF.L.U32 R0, R0, R23.reuse, RZ ;  /* 0x0000001700007219 */ /* 0x080fe400000006ff */
[----:B------:R-:W-:Y:S01]  /*12d0*/  SHF.R.U32.HI R7, RZ, R23, R6 ;  /* 0x00000017ff077219 */ /* 0x000fe20000011606 */
[----:B------:R-:W-:Y:S01]  /*12e0*/  IMAD.MOV.U32 R6, RZ, RZ, R30 ;  /* 0x000000ffff067224 */ /* 0x000fe200078e001e */
[----:B0-----:R-:W-:Y:S01]  /*12f0*/  LOP3.LUT R13, RZ, R0, RZ, 0x33, !PT ;  /* 0x00000000ff0d7212 */ /* 0x001fe200078e33ff */
[----:B------:R-:W0:Y:S01]  /*1300*/  LDC R26, c[0x0][0x610] ;  /* 0x00018400ff1a7b82 */ /* 0x000e220000000800 */
[----:B------:R-:W-:Y:S05]  /*1310*/  @!P0 BRA `(.L_x_14) ;  /* 0x0000000000288947 */ /* 0x000fea0003800000 */
[----:B------:R-:W1:Y:S02]  /*1320*/  LDC R11, c[0x0][0x64c] ;  /* 0x00019300ff0b7b82 */ /* 0x000e640000000800 */
[----:B-1----:R-:W-:-:S05]  /*1330*/  IADD3 R11, P0, R30, R11, RZ ;  /* 0x0000000b1e0b7210 */ /* 0x002fca0007f1e0ff */
[----:B------:R-:W-:-:S04]  /*1340*/  IMAD.X R17, RZ, RZ, R7, P0 ;  /* 0x000000ffff117224 */ /* 0x000fc800000e0607 */
[----:B------:R-:W-:-:S04]  /*1350*/  IMAD.WIDE.U32 R6, R17, R24, RZ ;  /* 0x0000001811067225 */ /* 0x000fc800078e00ff */
[----:B------:R-:W-:-:S04]  /*1360*/  IMAD.WIDE.U32 R8, P0, R11, R25, R6 ;  /* 0x000000190b087225 */ /* 0x000fc80007800006 */
[----:B------:R-:W-:-:S04]  /*1370*/  IMAD.WIDE.U32 R6, R11, R24, RZ ;  /* 0x000000180b067225 */ /* 0x000fc800078e00ff */
[----:B------:R-:W-:Y:S01]  /*1380*/  IMAD.X R11, RZ, RZ, RZ, P0 ;  /* 0x000000ffff0b7224 */ /* 0x000fe200000e06ff */
[----:B------:R-:W-:Y:S01]  /*1390*/  IADD3 RZ, P0, R7, R8, RZ ;  /* 0x0000000807ff7210 */ /* 0x000fe20007f1e0ff */
[----:B------:R-:W-:-:S04]  /*13a0*/  IMAD.MOV.U32 R10, RZ, RZ, R9 ;  /* 0x000000ffff0a7224 */ /* 0x000fc800078e0009 */
[----:B------:R-:W-:-:S08]  /*13b0*/  IMAD.WIDE.U32.X R6, R17, R25, R10, P0 ;  /* 0x0000001911067225 */ /* 0x000fd000000e040a */
.L_x_14:
[----:B---3--:R-:W-:Y:S01]  /*13c0*/  SHF.R.U64 R5, R6, R18, R7 ;  /* 0x0000001206057219 */ /* 0x008fe20000001207 */
[----:B--2---:R-:W-:Y:S01]  /*13d0*/  VIADD R6, R21, 0xffffffff ;  /* 0xffffffff15067836 */ /* 0x004fe20000000000 */
[----:B------:R-:W-:Y:S01]  /*13e0*/  SHF.L.U32 R0, R22, R23, RZ ;  /* 0x0000001716007219 */ /* 0x000fe200000006ff */
[----:B------:R-:W-:Y:S01]  /*13f0*/  @P2 IMAD R14, R15, R16, R4 ;  /* 0x000000100f0e2224 */ /* 0x000fe200078e0204 */
[----:B------:R-:W-:Y:S01]  /*1400*/  LOP3.LUT R13, R28, R13, RZ, 0xc0, !PT ;  /* 0x0000000d1c0d7212 */ /* 0x000fe200078ec0ff */
[----:B------:R-:W-:-:S04]  /*1410*/  IMAD.MOV R7, RZ, RZ, -R5 ;  /* 0x000000ffff077224 */ /* 0x000fc800078e0a05 */
[----:B------:R-:W-:Y:S01]  /*1420*/  IMAD R13, R0, R5, R13 ;  /* 0x00000005000d7224 */ /* 0x000fe200078e020d */
[----:B------:R-:W-:Y:S01]  /*1430*/  LOP3.LUT R5, R19, R6, RZ, 0xc0, !PT ;  /* 0x0000000613057212 */ /* 0x000fe200078ec0ff */
[----:B----4-:R-:W-:Y:S02]  /*1440*/  IMAD R0, R7, R20, R30 ;  /* 0x0000001407007224 */ /* 0x010fe400078e021e */
[----:B------:R-:W-:Y:S02]  /*1450*/  IMAD.MOV.U32 R6, RZ, RZ, 0x1 ;  /* 0x00000001ff067424 */ /* 0x000fe400078e00ff */
[----:B0-----:R-:W-:Y:S02]  /*1460*/  IMAD R4, R13, R26, R14 ;  /* 0x0000001a0d047224 */ /* 0x001fe400078e020e */
[----:B------:R-:W-:Y:S01]  /*1470*/  IMAD R5, R0, R21, R5 ;  /* 0x0000001500057224 */ /* 0x000fe200078e0205 */
[----:B------:R-:W-:-:S04]  /*1480*/  PRMT R0, R6, 0x7610, R0 ;  /* 0x0000761006007816 */ /* 0x000fc80000000000 */
[----:B------:R-:W-:Y:S02]  /*1490*/  SEL R6, R5, R4, !P2 ;  /* 0x0000000405067207 */ /* 0x000fe40005000000 */
[----:B------:R-:W-:-:S03]  /*14a0*/  SEL R4, R4, R5, !P2 ;  /* 0x0000000504047207 */ /* 0x000fc60005000000 */
[----:B------:R3:W-:Y:S04]  /*14b0*/  STL [R1+0x90], R6 ;  /* 0x0000900601007387 */ /* 0x0007e80000100800 */
[----:B------:R3:W-:Y:S04]  /*14c0*/  STL [R1+0x7c], R27 ;  /* 0x00007c1b01007387 */ /* 0x0007e80000100800 */
[----:B------:R3:W-:Y:S02]  /*14d0*/  STL [R1+0x8c], R4 ;  /* 0x00008c0401007387 */ /* 0x0007e40000100800 */
.L_x_12:
[----:B------:R-:W-:Y:S05]  /*14e0*/  @!P1 BRA `(.L_x_15) ;  /* 0x00000000000c9947 */ /* 0x000fea0003800000 */
[----:B------:R-:W-:Y:S01]  /*14f0*/  UCGABAR_WAIT ;  /* 0x0000000000007dc7 */ /* 0x000fe20008000000 */
[----:B------:R-:W-:Y:S01]  /*1500*/  CCTL.IVALL ;  /* 0x00000000ff00798f */ /* 0x000fe20002000000 */
[----:B------:R-:W-:Y:S05]  /*1510*/  BRA `(.L_x_16) ;  /* 0x0000000000047947 */ /* 0x000fea0003800000 */
.L_x_15:
[----:B------:R-:W-:Y:S06]  /*1520*/  BAR.SYNC.DEFER_BLOCKING 0x0 ;  /* 0x0000000000007b1d */ /* 0x000fec0000010000 */
.L_x_16:
[----:B------:R-:W-:Y:S05]  /*1530*/  @!P3 BRA `(.L_x_17) ;  /* 0x000000dc0000b947 */ /* 0x000fea0003800000 */
[----:B------:R-:W-:-:S06]  /*1540*/  UISETP.GT.U32.AND UP0, UPT, UR12, 0x1, UPT ;  /* 0x000000010c00788c */ /* 0x000fcc000bf04070 */
[----:B------:R-:W-:-:S13]  /*1550*/  PLOP3.LUT P0, PT, PT, PT, UP0, 0x80, 0x0 ;  /* 0x000000000000781c */ /* 0x000fda0003f0f008 */
[----:B------:R-:W-:Y:S05]  /*1560*/  @P0 EXIT ;  /* 0x000000000000094d */ /* 0x000fea0003800000 */
.L_x_18:
[----:B------:R-:W-:-:S08]  /*1570*/  NOP ;  /* 0x0000000000007918 */ /* 0x000fd00000000000 */
[----:B------:R-:W4:Y:S02]  /*1580*/  USETMAXREG.TRY_ALLOC.CTAPOOL UP0, 0xe8 ;  /* 0x000000e8000079c8 */ /* 0x000f240008000600 */
[----:B----4-:R-:W-:-:S13]  /*1590*/  PLOP3.LUT P0, PT, PT, PT, UP0, 0x80, 0x0 ;  /* 0x000000000000781c */ /* 0x010fda0003f0f008 */
[----:B------:R-:W-:Y:S05]  /*15a0*/  @!P0 BRA `(.L_x_18) ;  /* 0xfffffffc00f08947 */ /* 0x000fea000383ffff */
[----:B------:R-:W-:-:S13]  /*15b0*/  LOP3.LUT P0, RZ, R0, 0xff, RZ, 0xc0, !PT ;  /* 0x000000ff00ff7812 */ /* 0x000fda000780c0ff */
[----:B------:R-:W-:Y:S05]  /*15c0*/  @!P0 EXIT ;  /* 0x000000000000894d */ /* 0x000fea0003800000 */
[----:B------:R-:W4:Y:S01]  /*15d0*/  S2UR UR6, SR_CgaCtaId ;  /* 0x00000000000679c3 */ /* 0x000f220000008800 */
[CC--:B------:R-:W-:Y:S01]  /*15e0*/  LEA.HI R0, R12.reuse, R3.reuse, RZ, 0x2 ;  /* 0x000000030c007211 */ /* 0x0c0fe200078f10ff */
[----:B------:R-:W-:Y:S01]  /*15f0*/  UIADD3 UR7, UR17, -0x1, URZ ;  /* 0xffffffff11077890 */ /* 0x000fe2000fffe03f */
[----:B------:R-:W-:Y:S01]  /*1600*/  LEA.HI R3, R12, R3, RZ, 0x5 ;  /* 0x000000030c037211 */ /* 0x000fe200078f28ff */
[----:B------:R-:W-:Y:S01]  /*1610*/  UMOV UR12, 0x400 ;  /* 0x00000400000c7882 */ /* 0x000fe20000000000 */
[--C-:B------:R-:W-:Y:S01]  /*1620*/  SHF.R.S32.HI R2, RZ, 0x2, R0.reuse ;  /* 0x00000002ff027819 */ /* 0x100fe20000011400 */
[----:B------:R-:W-:Y:S01]  /*1630*/  UISETP.LT.AND UP0, UPT, UR14, 0x1, UPT ;  /* 0x000000010e00788c */ /* 0x000fe2000bf01270 */
[----:B------:R-:W-:Y:S01]  /*1640*/  SHF.R.S32.HI R5, RZ, 0x1f, R0 ;  /* 0x0000001fff057819 */ /* 0x000fe20000011400 */
[----:B------:R-:W-:Y:S02]  /*1650*/  ULOP3.LUT UR27, UR13, 0x1, URZ, 0xfc, !UPT ;  /* 0x000000010d1b7892 */ /* 0x000fe4000f8efc3f */
[----:B------:R-:W-:Y:S01]  /*1660*/  USEL UR16, UR14, 0x1, UP0 ;  /* 0x000000010e107887 */ /* 0x000fe20008000000 */
[----:B------:R-:W-:Y:S01]  /*1670*/  LEA.HI R5, R5, R2, RZ, 0x3 ;  /* 0x0000000205057211 */ /* 0x000fe200078f18ff */
[----:B------:R-:W-:-:S02]  /*1680*/  UISETP.NE.AND UP0, UPT, UR7, URZ, UPT ;  /* 0x0000003f0700728c */ /* 0x000fc4000bf05270 */
[----:B------:R-:W-:Y:S01]  /*1690*/  USHF.L.U32 UR28, UR14, 0x1, URZ ;  /* 0x000000010e1c7899 */ /* 0x000fe2000800063f */
[----:B------:R-:W-:Y:S01]  /*16a0*/  LOP3.LUT R5, R5, 0xfffffff8, RZ, 0xc0, !PT ;  /* 0xfffffff805057812 */ /* 0x000fe200078ec0ff */
[----:B------:R-:W-:Y:S02]  /*16b0*/  UIADD3 UR16, -UR16, UR14, URZ ;  /* 0x0000000e10107290 */ /* 0x000fe4000fffe13f */
[----:B------:R-:W-:Y:S02]  /*16c0*/  USEL UR30, URZ, 0x1, UP0 ;  /* 0x000000013f1e7887 */ /* 0x000fe40008000000 */
[----:B------:R-:W-:Y:S01]  /*16d0*/  IMAD.IADD R2, R2, 0x1, -R5 ;  /* 0x0000000102027824 */ /* 0x000fe200078e0a05 */
[----:B------:R-:W-:Y:S01]  /*16e0*/  SHF.R.S32.HI R5, RZ, 0x5, R3 ;  /* 0x00000005ff057819 */ /* 0x000fe20000011403 */
[----:B----4-:R-:W-:-:S03]  /*16f0*/  ULEA UR12, UR6, UR12, 0x18 ;  /* 0x0000000c060c7291 */ /* 0x010fc6000f8ec03f */
[--C-:B------:R-:W-:Y:S01]  /*1700*/  SHF.R.S32.HI R3, RZ, 0x1f, R2.reuse ;  /* 0x0000001fff037819 */ /* 0x100fe20000011402 */
[----:B------:R-:W-:Y:S01]  /*1710*/  USHF.L.U32 UR6, UR7, 0x3, URZ ;  /* 0x0000000307067899 */ /* 0x000fe2000800063f */
[C-C-:B------:R-:W-:Y:S01]  /*1720*/  IMAD R0, R5.reuse, -0x10, -R2.reuse ;  /* 0xfffffff005007824 */ /* 0x140fe200078e0a02 */
[----:B------:R-:W-:Y:S02]  /*1730*/  UIADD3 UR29, UR12, 0x60, URZ ;  /* 0x000000600c1d7890 */ /* 0x000fe4000fffe03f */
[----:B------:R-:W-:Y:S01]  /*1740*/  ULOP3.LUT UR6, UR6, 0x8, URZ, 0xc0, !UPT ;  /* 0x0000000806067892 */ /* 0x000fe2000f8ec03f */
[----:B------:R-:W-:Y:S01]  /*1750*/  IMAD.WIDE R2, R5, 0x10, R2 ;  /* 0x0000001005027825 */ /* 0x000fe200078e0202 */
[----:B------:R-:W-:Y:S02]  /*1760*/  ULEA UR17, UR17, UR29, 0x3 ;  /* 0x0000001d11117291 */ /* 0x000fe4000f8e183f */
[----:B------:R-:W-:Y:S02]  /*1770*/  ULOP3.LUT UR31, UR6, 0x8, URZ, 0x3c, !UPT ;  /* 0x00000008061f7892 */ /* 0x000fe4000f8e3c3f */
[----:B------:R-:W-:-:S03]  /*1780*/  ULOP3.LUT UR18, UR6, 0x18, URZ, 0x3c, !UPT ;  /* 0x0000001806127892 */ /* 0x000fc6000f8e3c3f */
[----:B------:R-:W-:Y:S02]  /*1790*/  ULDC UR6, c[0x0][0x284] ;  /* 0x0000a10000067ab9 */ /* 0x000fe40000000800 */
[----:B------:R-:W-:-:S05]  /*17a0*/  VIADD R0, R0, UR6 ;  /* 0x0000000600007c36 */ /* 0x000fca0008000000 */
[----:B------:R4:W-:Y:S04]  /*17b0*/  STL [R1+0x94], R0 ;  /* 0x0000940001007387 */ /* 0x0009e80000100800 */
[----:B------:R4:W-:Y:S02]  /*17c0*/  STL.64 [R1+0x98], R2 ;  /* 0x0000980201007387 */ /* 0x0009e40000100a00 */
.L_x_301:
[----:B----4-:R-:W-:Y:S01]  /*17d0*/  IMAD.U32 R0, RZ, RZ, UR30 ;  /* 0x0000001eff007e24 */ /* 0x010fe2000f8e00ff */
[----:B0-2---:R-:W4:Y:S01]  /*17e0*/  LDC R2, c[0x0][0x28c] ;  /* 0x0000a300ff027b82 */ /* 0x005f220000000800 */
[----:B------:R-:W-:Y:S01]  /*17f0*/  UMOV UR6, URZ ;  /* 0x0000003f00067c82 */ /* 0x000fe20008000000 */
[----:B------:R-:W-:Y:S02]  /*1800*/  UMOV UR19, UR5 ;  /* 0x0000000500137c82 */ /* 0x000fe40008000000 */
[----:B------:R-:W-:-:S04]  /*1810*/  SHF.L.U32 R0, R0, 0x1f, RZ ;  /* 0x0000001f00007819 */ /* 0x000fc800000006ff */
[----:B------:R-:W5:Y:S01]  /*1820*/  SYNCS.PHASECHK.TRANS64.TRYWAIT P0, [UR17+-0x8], R0 ;  /* 0xfffff800ff0075a7 */ /* 0x000f620008000151 */
[----:B----4-:R-:W-:Y:S01]  /*1830*/  ISETP.GE.AND P1, PT, R2, 0x1, PT ;  /* 0x000000010200780c */ /* 0x010fe20003f26270 */
[----:B-----5:R-:W-:-:S12]  /*1840*/  @!P0 BRA `(.L_x_19) ;  /* 0x000000e800d88947 */ /* 0x020fd80003800000 */
.L_x_324:
[----:B------:R0:W-:Y:S01]  /*1850*/  STL [R1+0x74], RZ ;  /* 0x000074ff01007387 */ /* 0x0001e20000100800 */
[----:B------:R-:W-:Y:S01]  /*1860*/  UMOV UR7, URZ ;  /* 0x0000003f00077c82 */ /* 0x000fe20008000000 */
[----:B------:R-:W-:Y:S01]  /*1870*/  UMOV UR8, URZ ;  /* 0x0000003f00087c82 */ /* 0x000fe20008000000 */
[----:B----4-:R-:W-:Y:S01]  /*1880*/  IMAD.MOV.U32 R0, RZ, RZ, RZ ;  /* 0x000000ffff007224 */ /* 0x010fe200078e00ff */
[----:B------:R4:W-:Y:S01]  /*1890*/  STL [R1+0x70], RZ ;  /* 0x000070ff01007387 */ /* 0x0009e20000100800 */
[----:B------:R-:W-:Y:S02]  /*18a0*/  CS2R R2, SRZ ;  /* 0x0000000000027805 */ /* 0x000fe4000001ff00 */
[----:B---3--:R-:W-:Y:S02]  /*18b0*/  CS2R R4, SRZ ;  /* 0x0000000000047805 */ /* 0x008fe4000001ff00 */
[----:B--2---:R-:W-:Y:S01]  /*18c0*/  CS2R R6, SRZ ;  /* 0x0000000000067805 */ /* 0x004fe2000001ff00 */
[----:B------:R4:W-:Y:S01]  /*18d0*/  STL [R1+0x6c], RZ ;  /* 0x00006cff01007387 */ /* 0x0009e20000100800 */
[----:B------:R-:W-:-:S02]  /*18e0*/  CS2R R8, SRZ ;  /* 0x0000000000087805 */ /* 0x000fc4000001ff00 */
[----:B0-----:R-:W-:Y:S02]  /*18f0*/  CS2R R10, SRZ ;  /* 0x00000000000a7805 */ /* 0x001fe4000001ff00 */
[----:B------:R-:W-:Y:S01]  /*1900*/  CS2R R12, SRZ ;  /* 0x00000000000c7805 */ /* 0x000fe2000001ff00 */
[----:B------:R4:W-:Y:S01]  /*1910*/  STL [R1+0x68], RZ ;  /* 0x000068ff01007387 */ /* 0x0009e20000100800 */
[----:B------:R-:W-:Y:S02]  /*1920*/  CS2R R14, SRZ ;  /* 0x00000000000e7805 */ /* 0x000fe4000001ff00 */
[----:B-1----:R-:W-:Y:S02]  /*1930*/  CS2R R16, SRZ ;  /* 0x0000000000107805 */ /* 0x002fe4000001ff00 */
[----:B------:R-:W-:Y:S01]  /*1940*/  CS2R R18, SRZ ;  /* 0x0000000000127805 */ /* 0x000fe2000001ff00 */
[----:B------:R4:W-:Y:S01]  /*1950*/  STL [R1+0x64], RZ ;  /* 0x000064ff01007387 */ /* 0x0009e20000100800 */
[----:B------:R-:W-:-:S02]  /*1960*/  CS2R R20, SRZ ;  /* 0x0000000000147805 */ /* 0x000fc4000001ff00 */
[----:B------:R-:W-:Y:S02]  /*1970*/  CS2R R22, SRZ ;  /* 0x0000000000167805 */ /* 0x000fe4000001ff00 */
[----:B------:R-:W-:Y:S01]  /*1980*/  CS2R R152, SRZ ;  /* 0x0000000000987805 */ /* 0x000fe2000001ff00 */
[----:B------:R4:W-:Y:S01]  /*1990*/  STL [R1+0x60], RZ ;  /* 0x000060ff01007387 */ /* 0x0009e20000100800 */
[----:B------:R-:W-:Y:S02]  /*19a0*/  CS2R R154, SRZ ;  /* 0x00000000009a7805 */ /* 0x000fe4000001ff00 */
[----:B------:R-:W-:Y:S02]  /*19b0*/  CS2R R156, SRZ ;  /* 0x00000000009c7805 */ /* 0x000fe4000001ff00 */
        /* <DEDUP_REMOVED lines=46> */
[----:B------:R-:W-:Y:S01]  /*1ca0*/  IMAD.MOV.U32 R226, RZ, RZ, RZ ;  /* 0x000000ffffe27224 */ /* 0x000fe200078e00ff */
[----:B------:R-:W-:Y:S01]  /*1cb0*/  CS2R R24, SRZ ;  /* 0x0000000000187805 */ /* 0x000fe2000001ff00 */
[----:B------:R-:W-:Y:S01]  /*1cc0*/  IMAD.U32 R227, RZ, RZ, UR4 ;  /* 0x00000004ffe37e24 */ /* 0x000fe2000f8e00ff */
[----:B------:R4:W-:Y:S01]  /*1cd0*/  STL [R1+0x2c], RZ ;  /* 0x00002cff01007387 */ /* 0x0009e20000100800 */
[----:B------:R-:W-:Y:S02]  /*1ce0*/  CS2R R26, SRZ ;  /* 0x00000000001a7805 */ /* 0x000fe4000001ff00 */
[----:B------:R-:W-:-:S02]  /*1cf0*/  CS2R R28, SRZ ;  /* 0x00000000001c7805 */ /* 0x000fc4000001ff00 */
[----:B------:R-:W-:Y:S01]  /*1d00*/  CS2R R30, SRZ ;  /* 0x00000000001e7805 */ /* 0x000fe2000001ff00 */
[----:B------:R4:W-:Y:S01]  /*1d10*/  STL [R1+0x28], RZ ;  /* 0x000028ff01007387 */ /* 0x0009e20000100800 */
[----:B------:R-:W-:Y:S02]  /*1d20*/  CS2R R32, SRZ ;  /* 0x0000000000207805 */ /* 0x000fe4000001ff00 */
[----:B------:R-:W-:Y:S02]  /*1d30*/  CS2R R34, SRZ ;  /* 0x0000000000227805 */ /* 0x000fe4000001ff00 */
[----:B------:R-:W-:Y:S01]  /*1d40*/  CS2R R36, SRZ ;  /* 0x0000000000247805 */ /* 0x000fe2000001ff00 */
        /* <DEDUP_REMOVED lines=36> */
[----:B------:R4:W-:Y:S01]  /*1f90*/  STL [R1], RZ ;  /* 0x000000ff01007387 */ /* 0x0009e20000100800 */
[----:B------:R-:W-:Y:S02]  /*1fa0*/  CS2R R92, SRZ ;  /* 0x00000000005c7805 */ /* 0x000fe4000001ff00 */
[----:B------:R-:W-:Y:S02]  /*1fb0*/  CS2R R94, SRZ ;  /* 0x00000000005e7805 */ /* 0x000fe4000001ff00 */
[----:B------:R-:W-:Y:S02]  /*1fc0*/  CS2R R96, SRZ ;  /* 0x0000000000607805 */ /* 0x000fe4000001ff00 */
[----:B------:R-:W-:Y:S02]  /*1fd0*/  CS2R R98, SRZ ;  /* 0x0000000000627805 */ /* 0x000fe4000001ff00 */
[----:B------:R-:W-:-:S02]  /*1fe0*/  CS2R R100, SRZ ;  /* 0x0000000000647805 */ /* 0x000fc4000001ff00 */
[----:B------:R-:W-:Y:S02]  /*1ff0*/  CS2R R102, SRZ ;  /* 0x0000000000667805 */ /* 0x000fe4000001ff00 */
        /* <DEDUP_REMOVED lines=23> */
[----:B------:R-:W-:Y:S01]  /*2170*/  CS2R R150, SRZ ;  /* 0x0000000000967805 */ /* 0x000fe2000001ff00 */
[----:B----4-:R-:W-:Y:S06]  /*2180*/  @!P1 BRA `(.L_x_20) ;  /* 0x0000001000749947 */ /* 0x010fec0003800000 */
[----:B------:R-:W-:-:S06]  /*2190*/  UISETP.NE.AND UP0, UPT, UR27, 0x3, UPT ;  /* 0x000000031b00788c */ /* 0x000fcc000bf05270 */
[----:B------:R-:W-:-:S13]  /*21a0*/  PLOP3.LUT P1, PT, PT, PT, UP0, 0x80, 0x0 ;  /* 0x000000000000781c */ /* 0x000fda0003f2f008 */
[----:B------:R-:W-:Y:S05]  /*21b0*/  @!P1 BRA `(.L_x_21) ;  /* 0x0000000000049947 */ /* 0x000fea0003800000 */
[----:B------:R-:W-:Y:S01]  /*21c0*/  BPT.TRAP 0x1 ;  /* 0x000000040000795c */ /* 0x000fe20000300000 */
.L_x_21:
[----:B------:R-:W-:Y:S01]  /*21d0*/  ULEA UR6, UR5, UR12, 0x3 ;  /* 0x0000000c05067291 */ /* 0x000fe2000f8e183f */
[----:B------:R-:W-:-:S05]  /*21e0*/  IMAD.U32 R0, RZ, RZ, UR4 ;  /* 0x00000004ff007e24 */ /* 0x000fca000f8e00ff */
[----:B------:R-:W-:-:S04]  /*21f0*/  SHF.L.U32 R0, R0, 0x1f, RZ ;  /* 0x0000001f00007819 */ /* 0x000fc800000006ff */
[----:B------:R0:W1:Y:S01]  /*2200*/  SYNCS.PHASECHK.TRANS64.TRYWAIT P0, [UR6], R0 ;  /* 0x00000000ff0075a7 */ /* 0x0000620008000146 */
[----:B------:R-:W-:Y:S05]  /*2210*/  @!P1 BRA `(.L_x_22) ;  /* 0x0000000000049947 */ /* 0x000fea0003800000 */
[----:B------:R-:W-:Y:S01]  /*2220*/  BPT.TRAP 0x1 ;  /* 0x000000040000795c */ /* 0x000fe20000300000 */
.L_x_22:
[----:B-1----:R-:W-:Y:S05]  /*2230*/  @P0 BRA `(.L_x_23) ;  /* 0x0000000000080947 */ /* 0x002fea0003800000 */
[----:B------:R-:W1:Y:S02]  /*2240*/  SYNCS.PHASECHK.TRANS64.TRYWAIT P0, [UR6], R0 ;  /* 0x00000000ff0075a7 */ /* 0x000e640008000146 */
[----:B-1----:R-:W-:Y:S05]  /*2250*/  @!P0 BRA `(.L_x_24) ;  /* 0x000000e0006c8947 */ /* 0x002fea0003800000 */
.L_x_23:
[----:B------:R-:W-:Y:S01]  /*2260*/  UIADD3 UR6, UR12, 0x180, URZ ;  /* 0x000001800c067890 */ /* 0x000fe2000fffe03f */
[----:B------:R-:W-:Y:S01]  /*2270*/  WARPGROUP.ARRIVE ;  /* 0x00000000000079c5 */ /* 0x000fe20000000000 */
[----:B------:R-:W-:Y:S01]  /*2280*/  UIADD3 UR7, UR12, 0x5180, URZ ;  /* 0x000051800c077890 */ /* 0x000fe2000fffe03f */
[----:B------:R2:W-:Y:S01]  /*2290*/  STL [R1+0x74], RZ ;  /* 0x000074ff01007387 */ /* 0x0005e20000100800 */
[----:B------:R-:W-:Y:S01]  /*22a0*/  USHF.R.U32.HI UR6, URZ, 0x4, UR6 ;  /* 0x000000043f067899 */ /* 0x000fe20008011606 */
[----:B01----:R-:W-:Y:S01]  /*22b0*/  IMAD.MOV.U32 R0, RZ, RZ, RZ ;  /* 0x000000ffff007224 */ /* 0x003fe200078e00ff */
[----:B------:R-:W-:Y:S01]  /*22c0*/  USHF.R.U32.HI UR7, URZ, 0x4, UR7 ;  /* 0x000000043f077899 */ /* 0x000fe20008011607 */
[----:B------:R2:W-:Y:S01]  /*22d0*/  STL [R1+0x70], RZ ;  /* 0x000070ff01007387 */ /* 0x0005e20000100800 */
[----:B------:R-:W-:Y:S01]  /*22e0*/  ULOP3.LUT UR6, UR6, 0x3fff, URZ, 0xc0, !UPT ;  /* 0x00003fff06067892 */ /* 0x000fe2000f8ec03f */
[----:B------:R-:W-:Y:S01]  /*22f0*/  CS2R R2, SRZ ;  /* 0x0000000000027805 */ /* 0x000fe2000001ff00 */
[----:B------:R-:W-:Y:S01]  /*2300*/  ULOP3.LUT UR7, UR7, 0x3fff, URZ, 0xc0, !UPT ;  /* 0x00003fff07077892 */ /* 0x000fe2000f8ec03f */
[----:B------:R2:W-:Y:S01]  /*2310*/  STL [R1+0x6c], RZ ;  /* 0x00006cff01007387 */ /* 0x0005e20000100800 */
[----:B------:R-:W-:Y:S01]  /*2320*/  ULOP3.LUT UR6, UR6, 0x10000, URZ, 0xfc, !UPT ;  /* 0x0001000006067892 */ /* 0x000fe2000f8efc3f */
[----:B------:R-:W-:Y:S01]  /*2330*/  CS2R R4, SRZ ;  /* 0x0000000000047805 */ /* 0x000fe2000001ff00 */
[----:B------:R-:W-:Y:S01]  /*2340*/  ULOP3.LUT UR7, UR7, 0x10000, URZ, 0xfc, !UPT ;  /* 0x0001000007077892 */ /* 0x000fe2000f8efc3f */
[----:B------:R2:W-:Y:S01]  /*2350*/  STL [R1+0x68], RZ ;  /* 0x000068ff01007387 */ /* 0x0005e20000100800 */
[----:B------:R-:W-:Y:S01]  /*2360*/  ULEA UR8, UR5, UR6, 0x8 ;  /* 0x0000000605087291 */ /* 0x000fe2000f8e403f */
[----:B------:R-:W-:Y:S01]  /*2370*/  CS2R R6, SRZ ;  /* 0x0000000000067805 */ /* 0x000fe2000001ff00 */
[----:B------:R-:W-:Y:S01]  /*2380*/  ULEA UR10, UR5, UR7, 0xa ;  /* 0x00000007050a7291 */ /* 0x000fe2000f8e503f */
[----:B------:R2:W-:Y:S01]  /*2390*/  STL [R1+0x64], RZ ;  /* 0x000064ff01007387 */ /* 0x0005e20000100800 */
[----:B------:R-:W-:Y:S01]  /*23a0*/  UMOV UR9, 0x80000020 ;  /* 0x8000002000097882 */ /* 0x000fe20000000000 */
[----:B------:R-:W-:Y:S01]  /*23b0*/  UMOV UR11, 0x80000020 ;  /* 0x80000020000b7882 */ /* 0x000fe20000000000 */
[----:B------:R-:W-:Y:S01]  /*23c0*/  ULDC UR7, c[0x0][0x50c] ;  /* 0x0001430000077ab9 */ /* 0x000fe20000000800 */
[----:B------:R2:W-:Y:S01]  /*23d0*/  STL [R1+0x60], RZ ;  /* 0x000060ff01007387 */ /* 0x0005e20000100800 */
[----:B------:R-:W-:Y:S01]  /*23e0*/  UISETP.NE.AND UP0, UPT, UR7, 0x2, UPT ;  /* 0x000000020700788c */ /* 0x000fe2000bf05270 */
[----:B------:R-:W-:Y:S01]  /*23f0*/  CS2R R8, SRZ ;  /* 0x0000000000087805 */ /* 0x000fe2000001ff00 */
[----:B------:R-:W-:Y:S01]  /*2400*/  UMOV UR6, 0x2 ;  /* 0x0000000200067882 */ /* 0x000fe20000000000 */
[----:B------:R-:W-:Y:S01]  /*2410*/  QGMMA.64x256x32.F32.E4M3.E4M3 R24, gdesc[UR8], RZ, !UPT ;  /* 0x03e00000081879f3 */ /* 0x000fe2000c7008ff */
[----:B------:R2:W-:Y:S01]  /*2420*/  STL [R1+0x5c], RZ ;  /* 0x00005cff01007387 */ /* 0x0005e20000100800 */
[----:B------:R-:W-:Y:S01]  /*2430*/  USEL UR7, URZ, 0x1, UP0 ;  /* 0x000000013f077887 */ /* 0x000fe20008000000 */
[----:B------:R-:W-:Y:S01]  /*2440*/  CS2R R10, SRZ ;  /* 0x00000000000a7805 */ /* 0x000fe2000001ff00 */
[----:B------:R-:W-:Y:S01]  /*2450*/  UIADD3 UR8, UR8, 0x2, URZ ;  /* 0x0000000208087890 */ /* 0x000fe2000fffe03f */
[----:B------:R2:W-:Y:S01]  /*2460*/  STL [R1+0x58], RZ ;  /* 0x000058ff01007387 */ /* 0x0005e20000100800 */
[----:B------:R-:W-:Y:S01]  /*2470*/  UIADD3 UR10, UR10, 0x2, URZ ;  /* 0x000000020a0a7890 */ /* 0x000fe2000fffe03f */
[----:B------:R-:W-:-:S02]  /*2480*/  CS2R R12, SRZ ;  /* 0x00000000000c7805 */ /* 0x000fc4000001ff00 */
[----:B------:R-:W-:Y:S01]  /*2490*/  ISETP.NE.AND P0, PT, RZ, UR7, PT ;  /* 0x00000007ff007c0c */ /* 0x000fe2000bf05270 */
[----:B------:R2:W-:Y:S01]  /*24a0*/  STL [R1+0x54], RZ ;  /* 0x000054ff01007387 */ /* 0x0005e20000100800 */
[----:B------:R-:W-:Y:S01]  /*24b0*/  UMOV UR9, 0x80000020 ;  /* 0x8000002000097882 */ /* 0x000fe20000000000 */
[----:B------:R-:W-:Y:S01]  /*24c0*/  UMOV UR11, 0x80000020 ;  /* 0x80000020000b7882 */ /* 0x000fe20000000000 */
        /* <DEDUP_REMOVED lines=55> */
[----:B------:R-:W-:Y:S01]  /*2840*/  CS2R R224, SRZ ;  /* 0x0000000000e07805 */ /* 0x000fe2000001ff00 */
[----:B------:R-:W-:Y:S01]  /*2850*/  IMAD.MOV.U32 R226, RZ, RZ, RZ ;  /* 0x000000ffffe27224 */ /* 0x000fe200078e00ff */
[----:B------:R2:W-:Y:S04]  /*2860*/  STL [R1+0x18], RZ ;  /* 0x000018ff01007387 */ /* 0x0005e80000100800 */
[----:B------:R2:W-:Y:S04]  /*2870*/  STL [R1+0x14], RZ ;  /* 0x000014ff01007387 */ /* 0x0005e80000100800 */
[----:B------:R2:W-:Y:S04]  /*2880*/  STL [R1+0x10], RZ ;  /* 0x000010ff01007387 */ /* 0x0005e80000100800 */
[----:B------:R2:W-:Y:S04]  /*2890*/  STL [R1+0xc], RZ ;  /* 0x00000cff01007387 */ /* 0x0005e80000100800 */
[----:B------:R2:W-:Y:S04]  /*28a0*/  STL [R1+0x8], RZ ;  /* 0x000008ff01007387 */ /* 0x0005e80000100800 */
[----:B------:R2:W-:Y:S04]  /*28b0*/  STL [R1+0x4], RZ ;  /* 0x000004ff01007387 */ /* 0x0005e80000100800 */
[----:B------:R2:W-:Y:S01]  /*28c0*/  STL [R1], RZ ;  /* 0x000000ff01007387 */ /* 0x0005e20000100800 */
[----:B------:R-:W-:Y:S01]  /*28d0*/  QGMMA.64x256x32.F32.E4M3.E4M3 R24, gdesc[UR8], R24, gsb0 ;  /* 0x03e00000081879f3 */ /* 0x000fe20008000818 */
[----:B------:R-:W-:Y:S05]  /*28e0*/  @!P0 BRA `(.L_x_25) ;  /* 0x0000000800808947 */ /* 0x000fea0003800000 */
[----:B------:R-:W-:Y:S02]  /*28f0*/  WARPGROUP.DEPBAR.LE gsb0, 0x0 ;  /* 0x00008000000079c5 */ /* 0x000fe40000010000 */
[----:B------:R-:W-:-:S01]  /*2900*/  FADD R227, RZ, R122 ;  /* 0x0000007affe37221 */ /* 0x000fc20000000000 */
[----:B------:R-:W-:Y:S01]  /*2910*/  FADD R226, RZ, R24 ;  /* 0x00000018ffe27221 */ /* 0x000fe20000000000 */
[----:B------:R-:W-:-:S01]  /*2920*/  FADD R225, RZ, R25 ;  /* 0x00000019ffe17221 */ /* 0x000fc20000000000 */
[----:B------:R-:W-:Y:S01]  /*2930*/  FADD R224, RZ, R26 ;  /* 0x0000001affe07221 */ /* 0x000fe20000000000 */
[----:B------:R-:W-:-:S01]  /*2940*/  FADD R223, RZ, R27 ;  /* 0x0000001bffdf7221 */ /* 0x000fc20000000000 */
[----:B------:R0:W-:Y:S01]  /*2950*/  STL [R1], R227 ;  /* 0x000000e301007387 */ /* 0x0001e20000100800 */
[----:B------:R-:W-:-:S01]  /*2960*/  FADD R222, RZ, R28 ;  /* 0x0000001cffde7221 */ /* 0x000fc20000000000 */
[----:B------:R-:W-:Y:S01]  /*2970*/  FADD R221, RZ, R29 ;  /* 0x0000001dffdd7221 */ /* 0x000fe20000000000 */
[----:B------:R-:W-:-:S01]  /*2980*/  FADD R220, RZ, R30 ;  /* 0x0000001effdc7221 */ /* 0x000fc20000000000 */
[----:B------:R-:W-:Y:S01]  /*2990*/  FADD R219, RZ, R31 ;  /* 0x0000001fffdb7221 */ /* 0x000fe20000000000 */
[----:B------:R-:W-:-:S01]  /*29a0*/  FADD R218, RZ, R32 ;  /* 0x00000020ffda7221 */ /* 0x000fc20000000000 */
[----:B------:R-:W-:Y:S01]  /*29b0*/  FADD R217, RZ, R33 ;  /* 0x00000021ffd97221 */ /* 0x000fe20000000000 */
[----:B------:R-:W-:-:S01]  /*29c0*/  FADD R216, RZ, R34 ;  /* 0x00000022ffd87221 */ /* 0x000fc20000000000 */
[----:B------:R-:W-:Y:S01]  /*29d0*/  FADD R215, RZ, R35 ;  /* 0x00000023ffd77221 */ /* 0x000fe20000000000 */
[----:B------:R-:W-:-:S01]  /*29e0*/  FADD R214, RZ, R36 ;  /* 0x00000024ffd67221 */ /* 0x000fc20000000000 */
[----:B0-----:R-:W-:Y:S01]  /*29f0*/  FADD R227, RZ, R123 ;  /* 0x0000007bffe37221 */ /* 0x001fe20000000000 */
[----:B------:R-:W-:-:S01]  /*2a00*/  FADD R213, RZ, R37 ;  /* 0x00000025ffd57221 */ /* 0x000fc20000000000 */
[----:B------:R-:W-:Y:S01]  /*2a10*/  FADD R212, RZ, R38 ;  /* 0x00000026ffd47221 */ /* 0x000fe20000000000 */
[----:B------:R-:W-:-:S01]  /*2a20*/  FADD R211, RZ, R39 ;  /* 0x00000027ffd37221 */ /* 0x000fc20000000000 */
[----:B------:R-:W-:Y:S01]  /*2a30*/  FADD R210, RZ, R40 ;  /* 0x00000028ffd27221 */ /* 0x000fe20000000000 */
[----:B------:R0:W-:Y:S01]  /*2a40*/  STL [R1+0x4], R227 ;  /* 0x000004e301007387 */ /* 0x0001e20000100800 */
        /* <DEDUP_REMOVED lines=93> */
[----:B------:R-:W-:Y:S01]  /*3020*/  UMOV UR6, URZ ;  /* 0x0000003f00067c82 */ /* 0x000fe20008000000 */
[----:B0-----:R-:W-:-:S05]  /*3030*/  FADD R227, RZ, R130 ;  /* 0x00000082ffe37221 */ /* 0x001fca0000000000 */
[----:B------:R0:W-:Y:S02]  /*3040*/  STL [R1+0x20], R227 ;  /* 0x000020e301007387 */ /* 0x0001e40000100800 */
        /* <DEDUP_REMOVED lines=42> */
.L_x_25:
[----:B------:R-:W-:-:S04]  /*32f0*/  UIADD3 UR19, UR5, 0x1, URZ ;  /* 0x0000000105137890 */ /* 0x000fc8000fffe03f */
[----:B------:R-:W-:-:S04]  /*3300*/  UISETP.NE.AND UP0, UPT, UR19, 0x5, UPT ;  /* 0x000000051300788c */ /* 0x000fc8000bf05270 */
[----:B------:R-:W-:Y:S02]  /*3310*/  USEL UR8, URZ, 0x1, UP0 ;  /* 0x000000013f087887 */ /* 0x000fe40008000000 */
[----:B------:R-:W-:Y:S02]  /*3320*/  USEL UR19, UR19, URZ, UP0 ;  /* 0x0000003f13137287 */ /* 0x000fe40008000000 */
[----:B------:R-:W-:-:S06]  /*3330*/  ULOP3.LUT UR8, UR4, UR8, URZ, 0x3c, !UPT ;  /* 0x0000000804087292 */ /* 0x000fcc000f8e3c3f */
[----:B0-----:R-:W-:Y:S01]  /*3340*/  IMAD.U32 R227, RZ, RZ, UR8 ;  /* 0x00000008ffe37e24 */ /* 0x001fe2000f8e00ff */
[----:B------:R-:W-:-:S06]  /*3350*/  UMOV UR8, 0x1 ;  /* 0x0000000100087882 */ /* 0x000fcc0000000000 */
.L_x_20:
[----:B------:R-:W-:-:S06]  /*3360*/  UISETP.GE.AND UP0, UPT, UR16, 0x1, UPT ;  /* 0x000000011000788c */ /* 0x000fcc000bf06270 */
[----:B------:R-:W-:-:S13]  /*3370*/  PLOP3.LUT P0, PT, PT, PT, UP0, 0x80, 0x0 ;  /* 0x000000000000781c */ /* 0x000fda0003f0f008 */
[----:B------:R-:W-:Y:S05]  /*3380*/  @!P0 BRA `(.L_x_26) ;  /* 0x0000001000a48947 */ /* 0x000fea0003800000 */
[----:B------:R-:W-:Y:S01]  /*3390*/  IMAD.U32 R228, RZ, RZ, UR16 ;  /* 0x00000010ffe47e24 */ /* 0x000fe2000f8e00ff */
[----:B------:R-:W-:Y:S01]  /*33a0*/  UMOV UR26, UR5 ;  /* 0x00000005001a7c82 */ /* 0x000fe20008000000 */
[----:B------:R-:W-:-:S05]  /*33b0*/  ULDC UR32, c[0x0][0x50c] ;  /* 0x0001430000207ab9 */ /* 0x000fca0000000800 */
.L_x_34:
[----:B------:R-:W-:-:S06]  /*33c0*/  UISETP.NE.AND UP0, UPT, UR27, 0x3, UPT ;  /* 0x000000031b00788c */ /* 0x000fcc000bf05270 */
[----:B------:R-:W-:-:S13]  /*33d0*/  PLOP3.LUT P1, PT, PT, PT, UP0, 0x80, 0x0 ;  /* 0x000000000000781c */ /* 0x000fda0003f2f008 */
[----:B-1---5:R-:W-:Y:S05]  /*33e0*/  @!P1 BRA `(.L_x_27) ;  /* 0x0000000000049947 */ /* 0x022fea0003800000 */
[----:B------:R-:W-:Y:S01]  /*33f0*/  BPT.TRAP 0x1 ;  /* 0x000000040000795c */ /* 0x000fe20000300000 */
.L_x_27:
[----:B------:R-:W-:Y:S01]  /*3400*/  ULEA UR9, UR19, UR12, 0x3 ;  /* 0x0000000c13097291 */ /* 0x000fe2000f8e183f */
[----:B------:R-:W-:-:S08]  /*3410*/  SHF.L.U32 R229, R227, 0x1f, RZ ;  /* 0x0000001fe3e57819 */ /* 0x000fd000000006ff */
[----:B------:R0:W1:Y:S01]  /*3420*/  SYNCS.PHASECHK.TRANS64.TRYWAIT P0, [UR9], R229 ;  /* 0x000000e5ff0075a7 */ /* 0x0000620008000149 */
[----:B------:R-:W-:Y:S05]  /*3430*/  @!P1 BRA `(.L_x_28) ;  /* 0x0000000000049947 */ /* 0x000fea0003800000 */
[----:B------:R-:W-:Y:S01]  /*3440*/  BPT.TRAP 0x1 ;  /* 0x000000040000795c */ /* 0x000fe20000300000 */
.L_x_28:
[----:B-1----:R-:W-:Y:S05]  /*3450*/  @P0 BRA `(.L_x_29) ;  /* 0x0000000000080947 */ /* 0x002fea0003800000 */
[----:B------:R-:W1:Y:S02]  /*3460*/  SYNCS.PHASECHK.TRANS64.TRYWAIT P0, [UR9], R229 ;  /* 0x000000e5ff0075a7 */ /* 0x000e640008000149 */
[----:B-1----:R-:W-:Y:S05]  /*3470*/  @!P0 BRA `(.L_x_30) ;  /* 0x000000cc00fc8947 */ /* 0x002fea0003800000 */
.L_x_29:
[----:B------:R-:W-:Y:S01]  /*3480*/  UIADD3 UR9, UR12, 0x180, URZ ;  /* 0x000001800c097890 */ /* 0x000fe2000fffe03f */
[----:B------:R-:W-:Y:S01]  /*3490*/  WARPGROUP.ARRIVE ;  /* 0x00000000000079c5 */ /* 0x000fe20000000000 */
[----:B------:R-:W-:Y:S02]  /*34a0*/  UIADD3 UR10, UR12, 0x5180, URZ ;  /* 0x000051800c0a7890 */ /* 0x000fe4000fffe03f */
[----:B------:R-:W-:Y:S02]  /*34b0*/  UISETP.NE.AND UP0, UPT, UR7, URZ, UPT ;  /* 0x0000003f0700728c */ /* 0x000fe4000bf05270 */
[----:B------:R-:W-:Y:S02]  /*34c0*/  USHF.R.U32.HI UR9, URZ, 0x4, UR9 ;  /* 0x000000043f097899 */ /* 0x000fe40008011609 */
[----:B------:R-:W-:Y:S02]  /*34d0*/  USHF.R.U32.HI UR10, URZ, 0x4, UR10 ;  /* 0x000000043f0a7899 */ /* 0x000fe4000801160a */
[----:B------:R-:W-:-:S02]  /*34e0*/  USEL UR8, UR8, URZ, !UP0 ;  /* 0x0000003f08087287 */ /* 0x000fc4000c000000 */
[----:B------:R-:W-:Y:S02]  /*34f0*/  ULOP3.LUT UR9, UR9, 0x3fff, URZ, 0xc0, !UPT ;  /* 0x00003fff09097892 */ /* 0x000fe4000f8ec03f */
[----:B------:R-:W-:Y:S02]  /*3500*/  ULOP3.LUT UR10, UR10, 0x3fff, URZ, 0xc0, !UPT ;  /* 0x00003fff0a0a7892 */ /* 0x000fe4000f8ec03f */
[----:B------:R-:W-:Y:S02]  /*3510*/  UISETP.NE.U32.AND UP0, UPT, UR8, URZ, UPT ;  /* 0x0000003f0800728c */ /* 0x000fe4000bf05070 */
[----:B------:R-:W-:Y:S02]  /*3520*/  ULOP3.LUT UR8, UR9, 0x10000, URZ, 0xfc, !UPT ;  /* 0x0001000009087892 */ /* 0x000fe4000f8efc3f */
[----:B------:R-:W-:Y:S02]  /*3530*/  ULOP3.LUT UR10, UR10, 0x10000, URZ, 0xfc, !UPT ;  /* 0x000100000a0a7892 */ /* 0x000fe4000f8efc3f */
[----:B------:R-:W-:-:S02]  /*3540*/  ULEA UR8, UR19, UR8, 0x8 ;  /* 0x0000000813087291 */ /* 0x000fc4000f8e403f */
[----:B------:R-:W-:Y:S01]  /*3550*/  ULEA UR10, UR19, UR10, 0xa ;  /* 0x0000000a130a7291 */ /* 0x000fe2000f8e503f */
[----:B------:R-:W-:Y:S01]  /*3560*/  UMOV UR9, 0x80000020 ;  /* 0x8000002000097882 */ /* 0x000fe20000000000 */
[----:B------:R-:W-:Y:S01]  /*3570*/  UMOV UR11, 0x80000020 ;  /* 0x80000020000b7882 */ /* 0x000fe20000000000 */
[----:B------:R-:W-:-:S06]  /*3580*/  UIADD3 UR6, UR6, 0x2, URZ ;  /* 0x0000000206067890 */ /* 0x000fcc000fffe03f */
[----:B------:R-:W-:Y:S01]  /*3590*/  QGMMA.64x256x32.F32.E4M3.E4M3 R24, gdesc[UR8], R24, UP0 ;  /* 0x03e00000081879f3 */ /* 0x000fe2000bf00818 */
[----:B------:R-:W-:Y:S02]  /*35a0*/  UIADD3 UR8, UR8, 0x2, URZ ;  /* 0x0000000208087890 */ /* 0x000fe4000fffe03f */
[----:B------:R-:W-:Y:S01]  /*35b0*/  UIADD3 UR10, UR10, 0x2, URZ ;  /* 0x000000020a0a7890 */ /* 0x000fe2000fffe03f */
[----:B------:R-:W-:Y:S01]  /*35c0*/  UMOV UR9, 0x80000020 ;  /* 0x8000002000097882 */ /* 0x000fe20000000000 */
[----:B------:R-:W-:Y:S01]  /*35d0*/  UMOV UR11, 0x80000020 ;  /* 0x80000020000b7882 */ /* 0x000fe20000000000 */
[----:B------:R-:W-:-:S04]  /*35e0*/  UISETP.NE.AND UP0, UPT, UR6, UR32, UPT ;  /* 0x000000200600728c */ /* 0x000fc8000bf05270 */
[----:B------:R-:W-:-:S06]  /*35f0*/  USEL UR7, URZ, 0x1, UP0 ;  /* 0x000000013f077887 */ /* 0x000fcc0008000000 */
[----:B------:R-:W-:-:S12]  /*3600*/  ISETP.NE.AND P0, PT, RZ, UR7, PT ;  /* 0x00000007ff007c0c */ /* 0x000fd8000bf05270 */
[----:B------:R-:W-:Y:S03]  /*3610*/  QGMMA.64x256x32.F32.E4M3.E4M3 R24, gdesc[UR8], R24, gsb0 ;  /* 0x03e00000081879f3 */ /* 0x000fe60008000818 */
[----:B------:R-:W-:Y:S02]  /*3620*/  WARPGROUP.DEPBAR.LE gsb0, 0x1 ;  /* 0x00008000000079c5 */ /* 0x000fe40000010100 */
[----:B------:R-:W-:Y:S05]  /*3630*/  @!P0 BRA `(.L_x_31) ;  /* 0x0000000c00808947 */ /* 0x000fea0003800000 */
[----:B------:R-:W-:Y:S02]  /*3640*/  WARPGROUP.DEPBAR.LE gsb0, 0x0 ;  /* 0x00008000000079c5 */ /* 0x000fe40000010000 */
[----:B------:R-:W-:-:S01]  /*3650*/  FADD R226, R24, R226 ;  /* 0x000000e218e27221 */ /* 0x000fc20000000000 */
[----:B------:R-:W-:Y:S01]  /*3660*/  FADD R225, R25, R225 ;  /* 0x000000e119e17221 */ /* 0x000fe20000000000 */
[----:B------:R1:W-:Y:S01]  /*3670*/  STL [R1+0xa4], R227 ;  /* 0x0000a4e301007387 */ /* 0x0003e20000100800 */
[----:B------:R-:W-:-:S01]  /*3680*/  FADD R224, R26, R224 ;  /* 0x000000e01ae07221 */ /* 0x000fc20000000000 */
[----:B------:R-:W-:Y:S01]  /*3690*/  FADD R223, R27, R223 ;  /* 0x000000df1bdf7221 */ /* 0x000fe20000000000 */
[----:B------:R-:W-:-:S01]  /*36a0*/  FADD R222, R28, R222 ;  /* 0x000000de1cde7221 */ /* 0x000fc20000000000 */
[----:B------:R-:W-:Y:S01]  /*36b0*/  FADD R221, R29, R221 ;  /* 0x000000dd1ddd7221 */ /* 0x000fe20000000000 */
[----:B-1----:R-:W3:Y:S04]  /*36c0*/  LDL.LU R227, [R1+0x30] ;  /* 0x0000300001e37983 */ /* 0x002ee80000300800 */
[----:B------:R1:W-:Y:S01]  /*36d0*/  STL [R1+0xa8], R226 ;  /* 0x0000a8e201007387 */ /* 0x0003e20000100800 */
[----:B------:R-:W-:-:S01]  /*36e0*/  FADD R220, R30, R220 ;  /* 0x000000dc1edc7221 */ /* 0x000fc20000000000 */
[----:B------:R-:W-:-:S02]  /*36f0*/  FADD R219, R31, R219 ;  /* 0x000000db1fdb7221 */ /* 0x000fc40000000000 */
[----:B-1----:R-:W4:Y:S04]  /*3700*/  LDL.LU R226, [R1+0x2c] ;  /* 0x00002c0001e27983 */ /* 0x002f280000300800 */
[----:B------:R1:W-:Y:S01]  /*3710*/  STL [R1+0xac], R225 ;  /* 0x0000ace101007387 */ /* 0x0003e20000100800 */
[----:B------:R-:W-:-:S03]  /*3720*/  FADD R218, R32, R218 ;  /* 0x000000da20da7221 */ /* 0x000fc60000000000 */
[----:B-1----:R-:W2:Y:S04]  /*3730*/  LDL.LU R225, [R1+0x28] ;  /* 0x0000280001e17983 */ /* 0x002ea80000300800 */
        /* <DEDUP_REMOVED lines=9> */
[----:B------:R1:W-:Y:S04]  /*37d0*/  STL [R1+0xbc], R221 ;  /* 0x0000bcdd01007387 */ /* 0x0003e80000100800 */
        /* <DEDUP_REMOVED lines=12> */
[----:B-1----:R-:W2:Y:S01]  /*38a0*/  LDL.LU R215, [R1] ;  /* 0x0000000001d77983 */ /* 0x002ea20000300800 */
[----:B------:R-:W-:-:S01]  /*38b0*/  FADD R214, R36, R214 ;  /* 0x000000d624d67221 */ /* 0x000fc20000000000 */
[----:B------:R-:W-:Y:S01]  /*38c0*/  FADD R213, R37, R213 ;  /* 0x000000d525d57221 */ /* 0x000fe20000000000 */
[----:B------:R-:W-:-:S01]  /*38d0*/  FADD R212, R38, R212 ;  /* 0x000000d426d47221 */ /* 0x000fc20000000000 */
[----:B------:R-:W-:Y:S01]  /*38e0*/  FADD R211, R39, R211 ;  /* 0x000000d327d37221 */ /* 0x000fe20000000000 */
[----:B------:R-:W-:-:S01]  /*38f0*/  FADD R210, R40, R210 ;  /* 0x000000d228d27221 */ /* 0x000fc20000000000 */
[----:B------:R-:W-:Y:S01]  /*3900*/  STL [R1+0xd8], R214 ;  /* 0x0000d8d601007387 */ /* 0x000fe20000100800 */
        /* <DEDUP_REMOVED lines=11> */
[----:B------:R1:W-:Y:S01]  /*39c0*/  STL [R1+0xe4], R211 ;  /* 0x0000e4d301007387 */ /* 0x0003e20000100800 */
[----:B------:R-:W-:-:S01]  /*39d0*/  FADD R200, R50, R200 ;  /* 0x000000c832c87221 */ /* 0x000fc20000000000 */
[----:B------:R-:W-:Y:S01]  /*39e0*/  FADD R199, R51, R199 ;  /* 0x000000c733c77221 */ /* 0x000fe20000000000 */
        /* <DEDUP_REMOVED lines=69> */
[----:B-----5:R-:W-:Y:S01]  /*3e40*/  FADD R0, R121, R0 ;  /* 0x0000000079007221 */ /* 0x020fe20000000000 */
[----:B---3--:R-:W-:-:S01]  /*3e50*/  FADD R227, R134, R227 ;  /* 0x000000e386e37221 */ /* 0x008fc20000000000 */
[----:B----4-:R-:W-:Y:S01]  /*3e60*/  FADD R226, R133, R226 ;  /* 0x000000e285e27221 */ /* 0x010fe20000000000 */
[----:B--2---:R-:W-:-:S01]  /*3e70*/  FADD R225, R132, R225 ;  /* 0x000000e184e17221 */ /* 0x004fc20000000000 */
        /* <DEDUP_REMOVED lines=9> */
[----:B------:R-:W-:-:S05]  /*3f10*/  FADD R215, R122, R215 ;  /* 0x000000d77ad77221 */ /* 0x000fca0000000000 */
[----:B------:R2:W-:Y:S04]  /*3f20*/  STL [R1], R215 ;  /* 0x000000d701007387 */ /* 0x0005e80000100800 */
[----:B------:R3:W-:Y:S04]  /*3f30*/  STL [R1+0x4], R216 ;  /* 0x000004d801007387 */ /* 0x0007e80000100800 */
        /* <DEDUP_REMOVED lines=8> */
[----:B-1----:R-:W4:Y:S04]  /*3fc0*/  LDL.LU R211, [R1+0x34] ;  /* 0x0000340001d37983 */ /* 0x002f280000300800 */
[----:B------:R1:W-:Y:S04]  /*3fd0*/  STL [R1+0x28], R225 ;  /* 0x000028e101007387 */ /* 0x0003e80000100800 */
[----:B------:R-:W4:Y:S04]  /*3fe0*/  LDL.LU R212, [R1+0x38] ;  /* 0x0000380001d47983 */ /* 0x000f280000300800 */
[----:B------:R1:W-:Y:S04]  /*3ff0*/  STL [R1+0x2c], R226 ;  /* 0x00002ce201007387 */ /* 0x0003e80000100800 */
[----:B------:R-:W4:Y:S04]  /*4000*/  LDL.LU R213, [R1+0x3c] ;  /* 0x00003c0001d57983 */ /* 0x000f280000300800 */
[----:B------:R1:W-:Y:S04]  /*4010*/  STL [R1+0x30], R227 ;  /* 0x000030e301007387 */ /* 0x0003e80000100800 */
[----:B------:R-:W4:Y:S04]  /*4020*/  LDL.LU R214, [R1+0x40] ;  /* 0x0000400001d67983 */ /* 0x000f280000300800 */
[----:B--2---:R-:W2:Y:S04]  /*4030*/  LDL.LU R215, [R1+0x44] ;  /* 0x0000440001d77983 */ /* 0x004ea80000300800 */
[----:B---3--:R-:W3:Y:S04]  /*4040*/  LDL.LU R216, [R1+0x48] ;  /* 0x0000480001d87983 */ /* 0x008ee80000300800 */
[----:B----4-:R-:W4:Y:S04]  /*4050*/  LDL.LU R217, [R1+0x4c] ;  /* 0x00004c0001d97983 */ /* 0x010f280000300800 */
[----:B0-----:R-:W4:Y:S04]  /*4060*/  LDL.LU R218, [R1+0x50] ;  /* 0x0000500001da7983 */ /* 0x001f280000300800 */
[----:B------:R-:W4:Y:S04]  /*4070*/  LDL.LU R219, [R1+0x54] ;  /* 0x0000540001db7983 */ /* 0x000f280000300800 */
[----:B------:R-:W4:Y:S04]  /*4080*/  LDL.LU R220, [R1+0x58] ;  /* 0x0000580001dc7983 */ /* 0x000f280000300800 */
[----:B------:R-:W4:Y:S04]  /*4090*/  LDL.LU R221, [R1+0x5c] ;  /* 0x00005c0001dd7983 */ /* 0x000f280000300800 */
[----:B------:R-:W4:Y:S04]  /*40a0*/  LDL.LU R222, [R1+0x60] ;  /* 0x0000600001de7983 */ /* 0x000f280000300800 */
[----:B------:R-:W4:Y:S04]  /*40b0*/  LDL.LU R223, [R1+0x64] ;  /* 0x0000640001df7983 */ /* 0x000f280000300800 */
[----:B------:R-:W4:Y:S04]  /*40c0*/  LDL.LU R224, [R1+0x68] ;  /* 0x0000680001e07983 */ /* 0x000f280000300800 */
[----:B-1----:R-:W4:Y:S04]  /*40d0*/  LDL.LU R225, [R1+0x6c] ;  /* 0x00006c0001e17983 */ /* 0x002f280000300800 */
[----:B------:R-:W4:Y:S04]  /*40e0*/  LDL.LU R226, [R1+0x70] ;  /* 0x0000700001e27983 */ /* 0x000f280000300800 */
[----:B------:R-:W4:Y:S01]  /*40f0*/  LDL.LU R227, [R1+0x74] ;  /* 0x0000740001e37983 */ /* 0x000f220000300800 */
[----:B------:R-:W-:-:S05]  /*4100*/  FADD R211, R135, R211 ;  /* 0x000000d387d37221 */ /* 0x000fca0000000000 */
[----:B------:R0:W-:Y:S01]  /*4110*/  STL [R1+0x34], R211 ;  /* 0x000034d301007387 */ /* 0x0001e20000100800 */
[----:B------:R-:W-:-:S03]  /*4120*/  FADD R212, R136, R212 ;  /* 0x000000d488d47221 */ /* 0x000fc60000000000 */
[----:B0-----:R1:W5:Y:S01]  /*4130*/  LDL.LU R211, [R1+0xe4] ;  /* 0x0000e40001d37983 */ /* 0x0013620000300800 */
[----:B------:R-:W-:-:S03]  /*4140*/  FADD R213, R137, R213 ;  /* 0x000000d589d57221 */ /* 0x000fc60000000000 */
[----:B------:R0:W-:Y:S01]  /*4150*/  STL [R1+0x38], R212 ;  /* 0x000038d401007387 */ /* 0x0001e20000100800 */
[----:B------:R-:W-:-:S01]  /*4160*/  FADD R214, R138, R214 ;  /* 0x000000d68ad67221 */ /* 0x000fc20000000000 */
[----:B--2---:R-:W-:Y:S02]  /*4170*/  FADD R215, R139, R215 ;  /* 0x000000d78bd77221 */ /* 0x004fe40000000000 */
[----:B0-----:R1:W5:Y:S01]  /*4180*/  LDL.LU R212, [R1+0xe0] ;  /* 0x0000e00001d47983 */ /* 0x0013620000300800 */
[----:B---3--:R-:W-:-:S03]  /*4190*/  FADD R216, R140, R216 ;  /* 0x000000d88cd87221 */ /* 0x008fc60000000000 */
[----:B------:R0:W-:Y:S01]  /*41a0*/  STL [R1+0x3c], R213 ;  /* 0x00003cd501007387 */ /* 0x0001e20000100800 */
[----:B----4-:R-:W-:-:S03]  /*41b0*/  FADD R217, R141, R217 ;  /* 0x000000d98dd97221 */ /* 0x010fc60000000000 */
[----:B0-----:R1:W5:Y:S01]  /*41c0*/  LDL.LU R213, [R1+0xdc] ;  /* 0x0000dc0001d57983 */ /* 0x0013620000300800 */
[----:B------:R-:W-:-:S03]  /*41d0*/  FADD R218, R142, R218 ;  /* 0x000000da8eda7221 */ /* 0x000fc60000000000 */
[----:B------:R0:W-:Y:S01]  /*41e0*/  STL [R1+0x40], R214 ;  /* 0x000040d601007387 */ /* 0x0001e20000100800 */
[----:B------:R-:W-:-:S01]  /*41f0*/  FADD R219, R143, R219 ;  /* 0x000000db8fdb7221 */ /* 0x000fc20000000000 */
[----:B------:R-:W-:Y:S02]  /*4200*/  FADD R220, R144, R220 ;  /* 0x000000dc90dc7221 */ /* 0x000fe40000000000 */
[----:B0-----:R1:W5:Y:S04]  /*4210*/  LDL.LU R214, [R1+0xd8] ;  /* 0x0000d80001d67983 */ /* 0x0013680000300800 */
[----:B------:R0:W-:Y:S01]  /*4220*/  STL [R1+0x44], R215 ;  /* 0x000044d701007387 */ /* 0x0001e20000100800 */
[----:B------:R-:W-:-:S01]  /*4230*/  FADD R221, R145, R221 ;  /* 0x000000dd91dd7221 */ /* 0x000fc20000000000 */
[----:B------:R-:W-:-:S02]  /*4240*/  FADD R222, R146, R222 ;  /* 0x000000de92de7221 */ /* 0x000fc40000000000 */
[----:B0-----:R1:W5:Y:S04]  /*4250*/  LDL.LU R215, [R1+0xd4] ;  /* 0x0000d40001d77983 */ /* 0x0013680000300800 */
[----:B------:R0:W-:Y:S01]  /*4260*/  STL [R1+0x48], R216 ;  /* 0x000048d801007387 */ /* 0x0001e20000100800 */
[----:B------:R-:W-:-:S03]  /*4270*/  FADD R223, R147, R223 ;  /* 0x000000df93df7221 */ /* 0x000fc60000000000 */
        /* <DEDUP_REMOVED lines=13> */
[----:B------:R0:W-:Y:S04]  /*4350*/  STL [R1+0x5c], R221 ;  /* 0x00005cdd01007387 */ /* 0x0001e80000100800 */
        /* <DEDUP_REMOVED lines=12> */
[----:B0-----:R1:W5:Y:S01]  /*4420*/  LDL.LU R227, [R1+0xa4] ;  /* 0x0000a40001e37983 */ /* 0x0013620000300800 */
[----:B------:R-:W-:-:S05]  /*4430*/  UMOV UR6, URZ ;  /* 0x0000003f00067c82 */ /* 0x000fca0008000000 */
.L_x_31:
[----:B------:R-:W-:Y:S05]  /*4440*/  @!P1 BRA `(.L_x_32) ;  /* 0x0000000000049947 */ /* 0x000fea0003800000 */
[----:B------:R-:W-:Y:S01]  /*4450*/  BPT.TRAP 0x1 ;  /* 0x000000040000795c */ /* 0x000fe20000300000 */
.L_x_32:
[----:B------:R3:W-:Y:S04]  /*4460*/  STL [R1+0xa8], R2 ;  /* 0x0000a80201007387 */ /* 0x0007e80000100800 */
[----:B---3--:R-:W3:Y:S04]  /*4470*/  LDL R2, [R1+0x78] ;  /* 0x0000780001027983 */ /* 0x008ee80000100800 */
[----:B-----5:R4:W-:Y:S04]  /*4480*/  STL [R1+0xa4], R0 ;  /* 0x0000a40001007387 */ /* 0x0209e80000100800 */
[----:B----4-:R-:W4:Y:S01]  /*4490*/  LDL R0, [R1+0x80] ;  /* 0x0000800001007983 */ /* 0x010f220000100800 */
[----:B0-----:R-:W-:Y:S01]  /*44a0*/  IMAD.U32 R229, RZ, RZ, UR26 ;  /* 0x0000001affe57e24 */ /* 0x001fe2000f8e00ff */
[----:B---3--:R-:W-:-:S02]  /*44b0*/  ISETP.NE.AND P0, PT, R2, RZ, PT ;  /* 0x000000ff0200720c */ /* 0x008fc40003f05270 */
[----:B------:R0:W5:Y:S11]  /*44c0*/  LDL.LU R2, [R1+0xa8] ;  /* 0x0000a80001027983 */ /* 0x0001760000300800 */
[----:B------:R-:W-:-:S05]  /*44d0*/  @P0 LEA R229, R229, UR12, 0x3 ;  /* 0x0000000ce5e50c11 */ /* 0x000fca000f8e18ff */
[----:B------:R-:W-:-:S05]  /*44e0*/  @P0 VIADD R229, R229, 0x28 ;  /* 0x00000028e5e50836 */ /* 0x000fca0000000000 */
[----:B----4-:R-:W-:Y:S02]  /*44f0*/  @P0 PRMT R229, R0, 0x654, R229 ;  /* 0x0000065400e50816 */ /* 0x010fe400000000e5 */
[----:B------:R0:W5:Y:S01]  /*4500*/  LDL.LU R0, [R1+0xa4] ;  /* 0x0000a40001007983 */ /* 0x0001620000300800 */
[----:B------:R-:W-:Y:S01]  /*4510*/  UISETP.GT.U32.AND UP0, UPT, UR13, 0x1, UPT ;  /* 0x000000010d00788c */ /* 0x000fe2000bf04070 */
[----:B------:R0:W-:Y:S05]  /*4520*/  @P0 SYNCS.ARRIVE.TRANS64.RED.A1T0 RZ, [R229+URZ], RZ ;  /* 0x000000ffe5ff09a7 */ /* 0x0001ea000810043f */
[----:B------:R-:W-:-:S13]  /*4530*/  PLOP3.LUT P0, PT, PT, PT, UP0, 0x80, 0x0 ;  /* 0x000000000000781c */ /* 0x000fda0003f0f008 */
[----:B0-----:R-:W-:Y:S05]  /*4540*/  @P0 BRA `(.L_x_33) ;  /* 0x0000000000040947 */ /* 0x001fea0003800000 */
[----:B------:R-:W-:Y:S01]  /*4550*/  BPT.TRAP 0x1 ;  /* 0x000000040000795c */ /* 0x000fe20000300000 */
.L_x_33:
[----:B------:R-:W-:Y:S01]  /*4560*/  UIADD3 UR19, UR19, 0x1, URZ ;  /* 0x0000000113137890 */ /* 0x000fe2000fffe03f */
[C---:B------:R-:W-:Y:S01]  /*4570*/  ISETP.GT.AND P0, PT, R228.reuse, 0x1, PT ;  /* 0x00000001e400780c */ /* 0x040fe20003f04270 */
[----:B------:R-:W-:Y:S01]  /*4580*/  UIADD3 UR26, UR26, 0x1, URZ ;  /* 0x000000011a1a7890 */ /* 0x000fe2000fffe03f */
[----:B------:R-:W-:Y:S01]  /*4590*/  VIADD R228, R228, 0xffffffff ;  /* 0xffffffffe4e47836 */ /* 0x000fe20000000000 */
[----:B------:R-:W-:Y:S02]  /*45a0*/  UISETP.NE.AND UP0, UPT, UR19, 0x5, UPT ;  /* 0x000000051300788c */ /* 0x000fe4000bf05270 */
[----:B------:R-:W-:Y:S02]  /*45b0*/  UISETP.NE.AND UP1, UPT, UR26, 0x5, UPT ;  /* 0x000000051a00788c */ /* 0x000fe4000bf25270 */
[----:B------:R-:W-:Y:S02]  /*45c0*/  USEL UR8, URZ, 0x1, UP0 ;  /* 0x000000013f087887 */ /* 0x000fe40008000000 */
[----:B------:R-:W-:-:S02]  /*45d0*/  USEL UR19, UR19, URZ, UP0 ;  /* 0x0000003f13137287 */ /* 0x000fc40008000000 */
[----:B------:R-:W-:Y:S02]  /*45e0*/  USEL UR26, UR26, URZ, UP1 ;  /* 0x0000003f1a1a7287 */ /* 0x000fe40008800000 */
[----:B------:R-:W-:Y:S01]  /*45f0*/  LOP3.LUT R227, R227, UR8, RZ, 0x3c, !PT ;  /* 0x00000008e3e37c12 */ /* 0x000fe2000f8e3cff */
[----:B------:R-:W-:Y:S01]  /*4600*/  UMOV UR8, 0x1 ;  /* 0x0000000100087882 */ /* 0x000fe20000000000 */
[----:B------:R-:W-:Y:S08]  /*4610*/  @P0 BRA `(.L_x_34) ;  /* 0xffffffec00680947 */ /* 0x000ff0000383ffff */
.L_x_26:
[----:B------:R-:W-:-:S04]  /*4620*/  UISETP.NE.AND UP0, UPT, UR6, URZ, UPT ;  /* 0x0000003f0600728c */ /* 0x000fc8000bf05270 */
[----:B------:R-:W-:-:S06]  /*4630*/  USEL UR6, URZ, 0x1, !UP0 ;  /* 0x000000013f067887 */ /* 0x000fcc000c000000 */
[----:B------:R-:W-:-:S13]  /*4640*/  ISETP.NE.AND P0, PT, RZ, UR6, PT ;  /* 0x00000006ff007c0c */ /* 0x000fda000bf05270 */
[----:B------:R-:W-:Y:S05]  /*4650*/  @!P0 BRA `(.L_x_35) ;  /* 0x0000000c00dc8947 */ /* 0x000fea0003800000 */
[----:B------:R-:W3:Y:S04]  /*4660*/  LDL.LU R227, [R1+0x74] ;  /* 0x0000740001e37983 */ /* 0x000ee80000300800 */
[----:B---3--:R0:W-:Y:S04]  /*4670*/  STL [R1+0xa4], R227 ;  /* 0x0000a4e301007387 */ /* 0x0081e80000100800 */
[----:B0-----:R-:W3:Y:S04]  /*4680*/  LDL.LU R227, [R1+0x70] ;  /* 0x0000700001e37983 */ /* 0x001ee80000300800 */
        /* <DEDUP_REMOVED lines=55> */
[----:B0-----:R-:W3:Y:S01]  /*4a00*/  LDL.LU R227, [R1] ;  /* 0x0000000001e37983 */ /* 0x001ee20000300800 */
[----:B------:R-:W-:-:S02]  /*4a10*/  WARPGROUP.DEPBAR.LE gsb0, 0x0 ;  /* 0x00008000000079c5 */ /* 0x000fc40000010000 */
[----:B------:R-:W-:Y:S01]  /*4a20*/  FADD R226, R24, R226 ;  /* 0x000000e218e27221 */ /* 0x000fe20000000000 */
        /* <DEDUP_REMOVED lines=95> */
[----:B-----5:R-:W-:Y:S01]  /*5020*/  FADD R2, R120, R2 ;  /* 0x0000000278027221 */ /* 0x020fe20000000000 */
[----:B------:R-:W-:Y:S01]  /*5030*/  FADD R0, R121, R0 ;  /* 0x0000000079007221 */ /* 0x000fe20000000000 */
[----:B---3--:R-:W-:-:S05]  /*5040*/  FADD R227, R122, R227 ;  /* 0x000000e37ae37221 */ /* 0x008fca0000000000 */
[----:B------:R0:W-:Y:S04]  /*5050*/  STL [R1], R227 ;  /* 0x000000e301007387 */ /* 0x0001e80000100800 */
[----:B0-----:R-:W3:Y:S02]  /*5060*/  LDL.LU R227, [R1+0x114] ;  /* 0x0001140001e37983 */ /* 0x001ee40000300800 */
[----:B---3--:R-:W-:-:S05]  /*5070*/  FADD R227, R123, R227 ;  /* 0x000000e37be37221 */ /* 0x008fca0000000000 */
[----:B------:R0:W-:Y:S04]  /*5080*/  STL [R1+0x4], R227 ;  /* 0x000004e301007387 */ /* 0x0001e80000100800 */
        /* <DEDUP_REMOVED lines=83> */
[----:B------:R0:W-:Y:S02]  /*55c0*/  STL [R1+0x74], R227 ;  /* 0x000074e301007387 */ /* 0x0001e40000100800 */
.L_x_35:
[----:B0-----:R-:W-:-:S04]  /*55d0*/  IMAD.U32 R227, RZ, RZ, UR31 ;  /* 0x0000001fffe37e24 */ /* 0x001fc8000f8e00ff */
[----:B------:R0:W-:Y:S01]  /*55e0*/  SYNCS.ARRIVE.TRANS64.A1T0 RZ, [R227+UR29], RZ ;  /* 0x000000ffe3ff79a7 */ /* 0x0001e2000810001d */
[----:B------:R-:W-:Y:S02]  /*55f0*/  WARPGROUP.DEPBAR.LE gsb0, 0x0 ;  /* 0x00008000000079c5 */ /* 0x000fe40000010000 */
[----:B------:R-:W3:Y:S02]  /*5600*/  LDC R24, c[0x0][0x28c] ;  /* 0x0000a300ff187b82 */ /* 0x000ee40000000800 */
[----:B---3--:R-:W-:-:S13]  /*5610*/  ISETP.GE.AND P0, PT, R24, 0x1, PT ;  /* 0x000000011800780c */ /* 0x008fda0003f06270 */
[----:B0-----:R-:W-:Y:S05]  /*5620*/  @!P0 BRA `(.L_x_36) ;  /* 0x0000000000608947 */ /* 0x001fea0003800000 */
[----:B------:R-:W-:-:S06]  /*5630*/  UISETP.NE.AND UP0, UPT, UR27, 0x3, UPT ;  /* 0x000000031b00788c */ /* 0x000fcc000bf05270 */
[----:B------:R-:W-:-:S13]  /*5640*/  PLOP3.LUT P0, PT, PT, PT, UP0, 0x80, 0x0 ;  /* 0x000000000000781c */ /* 0x000fda0003f0f008 */
[----:B------:R-:W-:Y:S05]  /*5650*/  @!P0 BRA `(.L_x_37) ;  /* 0x0000000000048947 */ /* 0x000fea0003800000 */
[----:B------:R-:W-:Y:S01]  /*5660*/  BPT.TRAP 0x1 ;  /* 0x000000040000795c */ /* 0x000fe20000300000 */
.L_x_37:
[----:B-----5:R0:W-:Y:S04]  /*5670*/  STL [R1+0xa4], R0 ;  /* 0x0000a40001007387 */ /* 0x0201e80000100800 */
[----:B------:R-:W3:Y:S04]  /*5680*/  LDL R227, [R1+0x80] ;  /* 0x0000800001e37983 */ /* 0x000ee80000100800 */
[----:B0-----:R-:W4:Y:S02]  /*5690*/  LDL R0, [R1+0x78] ;  /* 0x0000780001007983 */ /* 0x001f240000100800 */
[----:B----4-:R-:W-:-:S02]  /*56a0*/  ISETP.NE.AND P0, PT, R0, RZ, PT ;  /* 0x000000ff0000720c */ /* 0x010fc40003f05270 */
[----:B------:R0:W5:Y:S11]  /*56b0*/  LDL.LU R0, [R1+0xa4] ;  /* 0x0000a40001007983 */ /* 0x0001760000300800 */
[----:B------:R-:W-:-:S05]  /*56c0*/  VOTEU.ANY UP0, P0 ;  /* 0x00000000003f7886 */ /* 0x000fca0000000100 */
[----:B------:R-:W-:-:S06]  /*56d0*/  @UP0 UIADD3 UR6, UR16, UR5, URZ ;  /* 0x0000000510060290 */ /* 0x000fcc000fffe03f */
[----:B------:R-:W-:-:S04]  /*56e0*/  IMAD.U32 R24, RZ, RZ, UR6 ;  /* 0x00000006ff187e24 */ /* 0x000fc8000f8e00ff */
[----:B------:R-:W-:-:S04]  /*56f0*/  @P0 IMAD.WIDE.U32 R24, R24, -0x33333333, RZ ;  /* 0xcccccccd18180825 */ /* 0x000fc800078e00ff */
[----:B------:R-:W-:Y:S01]  /*5700*/  IMAD.U32 R27, RZ, RZ, UR6 ;  /* 0x00000006ff1b7e24 */ /* 0x000fe2000f8e00ff */
[----:B------:R-:W-:-:S05]  /*5710*/  @P0 SHF.R.U32.HI R24, RZ, 0x2, R25 ;  /* 0x00000002ff180819 */ /* 0x000fca0000011619 */
[----:B------:R-:W-:-:S05]  /*5720*/  @P0 IMAD R24, R24, -0x5, R27 ;  /* 0xfffffffb18180824 */ /* 0x000fca00078e021b */
[----:B------:R-:W-:Y:S01]  /*5730*/  @P0 LEA R24, R24, UR12, 0x3 ;  /* 0x0000000c18180c11 */ /* 0x000fe2000f8e18ff */
[----:B------:R-:W-:-:S04]  /*5740*/  UISETP.GT.U32.AND UP0, UPT, UR13, 0x1, UPT ;  /* 0x000000010d00788c */ /* 0x000fc8000bf04070 */
[----:B------:R-:W-:-:S05]  /*5750*/  @P0 VIADD R24, R24, 0x28 ;  /* 0x0000002818180836 */ /* 0x000fca0000000000 */
[----:B---3--:R-:W-:-:S04]  /*5760*/  @P0 PRMT R24, R227, 0x654, R24 ;  /* 0x00000654e3180816 */ /* 0x008fc80000000018 */
[----:B------:R0:W-:Y:S01]  /*5770*/  @P0 SYNCS.ARRIVE.TRANS64.RED.A1T0 RZ, [R24+URZ], RZ ;  /* 0x000000ff18ff09a7 */ /* 0x0001e2000810043f */
[----:B------:R-:W-:-:S13]  /*5780*/  PLOP3.LUT P0, PT, PT, PT, UP0, 0x80, 0x0 ;  /* 0x000000000000781c */ /* 0x000fda0003f0f008 */
[----:B0-----:R-:W-:Y:S05]  /*5790*/  @P0 BRA `(.L_x_36) ;  /* 0x0000000000040947 */ /* 0x001fea0003800000 */
[----:B------:R-:W-:Y:S01]  /*57a0*/  BPT.TRAP 0x1 ;  /* 0x000000040000795c */ /* 0x000fe20000300000 */
.L_x_36:
[----:B------:R-:W0:Y:S01]  /*57b0*/  S2R R25, SR_TID.X ;  /* 0x0000000000197919 */ /* 0x000e220000002100 */
[----:B------:R-:W-:Y:S01]  /*57c0*/  IMAD.U32 R24, RZ, RZ, UR30 ;  /* 0x0000001eff187e24 */ /* 0x000fe2000f8e00ff */
[----:B------:R-:W-:Y:S01]  /*57d0*/  UIADD3 UR5, UR28, UR5, URZ ;  /* 0x000000051c057290 */ /* 0x000fe2000fffe03f */
[----:B------:R-:W3:Y:S01]  /*57e0*/  LDC R35, c[0x0][0x288] ;  /* 0x0000a200ff237b82 */ /* 0x000ee20000000800 */
[----:B------:R-:W-:Y:S02]  /*57f0*/  UISETP.GE.U32.AND UP1, UPT, UR28, 0x5, UPT ;  /* 0x000000051c00788c */ /* 0x000fe4000bf26070 */
[----:B------:R-:W-:Y:S01]  /*5800*/  SHF.L.U32 R24, R24, 0x1f, RZ ;  /* 0x0000001f18187819 */ /* 0x000fe200000006ff */
[----:B------:R-:W-:Y:S02]  /*5810*/  UISETP.GT.U32.AND UP0, UPT, UR5, 0x4, UPT ;  /* 0x000000040500788c */ /* 0x000fe4000bf04070 */
[----:B------:R-:W-:Y:S01]  /*5820*/  UIMAD.WIDE.U32 UR6, UR5, -0x33333333, URZ ;  /* 0xcccccccd050678a5 */ /* 0x000fe2000f8e003f */
[----:B------:R-:W4:Y:S01]  /*5830*/  SYNCS.PHASECHK.TRANS64.TRYWAIT P0, [UR17+0x8], R24 ;  /* 0x00000818ff0075a7 */ /* 0x000f220008000151 */
[----:B------:R-:W-:-:S02]  /*5840*/  UISETP.LT.U32.AND UP0, UPT, UR28, 0x5, UP0 ;  /* 0x000000051c00788c */ /* 0x000fc40008701070 */
[----:B------:R-:W-:Y:S02]  /*5850*/  USHF.R.U32.HI UR6, URZ, 0x2, UR7 ;  /* 0x000000023f067899 */ /* 0x000fe40008011607 */
[----:B------:R-:W-:Y:S02]  /*5860*/  USEL UR8, URZ, 0x1, !UP0 ;  /* 0x000000013f087887 */ /* 0x000fe4000c000000 */
[----:B------:R-:W-:Y:S02]  /*5870*/  UIMAD UR5, UR6, -0x5, UR5 ;  /* 0xfffffffb060578a4 */ /* 0x000fe4000f8e0205 */
[----:B------:R-:W-:-:S04]  /*5880*/  ULOP3.LUT UR4, UR4, UR8, URZ, 0x3c, !UPT ;  /* 0x0000000804047292 */ /* 0x000fc8000f8e3c3f */
[----:B------:R-:W-:Y:S01]  /*5890*/  @UP1 ULOP3.LUT UR4, UR4, 0x1, UR6, 0x78, !UPT ;  /* 0x0000000104041892 */ /* 0x000fe2000f8e7806 */
[----:B0-----:R-:W-:-:S04]  /*58a0*/  SHF.R.S32.HI R26, RZ, 0x1f, R25 ;  /* 0x0000001fff1a7819 */ /* 0x001fc80000011419 */
[----:B------:R-:W-:-:S04]  /*58b0*/  LEA.HI R26, R26, R25, RZ, 0x7 ;  /* 0x000000191a1a7211 */ /* 0x000fc800078f38ff */
[----:B------:R-:W-:-:S05]  /*58c0*/  LOP3.LUT R26, R26, 0xffffff80, RZ, 0xc0, !PT ;  /* 0xffffff801a1a7812 */ /* 0x000fca00078ec0ff */
[----:B------:R-:W-:-:S05]  /*58d0*/  IMAD.IADD R26, R25, 0x1, -R26 ;  /* 0x00000001191a7824 */ /* 0x000fca00078e0a1a */
[----:B------:R-:W-:-:S04]  /*58e0*/  SHF.R.S32.HI R25, RZ, 0x1f, R26 ;  /* 0x0000001fff197819 */ /* 0x000fc8000001141a */
[----:B------:R-:W-:-:S04]  /*58f0*/  LEA.HI R25, R25, R26, RZ, 0x2 ;  /* 0x0000001a19197211 */ /* 0x000fc800078f10ff */
[----:B------:R-:W-:-:S05]  /*5900*/  LOP3.LUT R25, R25, 0xfffffffc, RZ, 0xc0, !PT ;  /* 0xfffffffc19197812 */ /* 0x000fca00078ec0ff */
[----:B------:R-:W-:-:S04]  /*5910*/  IMAD.IADD R40, R26, 0x1, -R25 ;  /* 0x000000011a287824 */ /* 0x000fc800078e0a19 */
[----:B------:R-:W-:Y:S01]  /*5920*/  IMAD.SHL.U32 R32, R40, 0x2, RZ ;  /* 0x0000000228207824 */ /* 0x000fe200078e00ff */
[----:B---34-:R-:W-:Y:S06]  /*5930*/  @!P0 BRA `(.L_x_38) ;  /* 0x000000a800ec8947 */ /* 0x018fec0003800000 */
.L_x_325:
[----:B-----5:R3:W-:Y:S01]  /*5940*/  STL [R1+0xa8], R2 ;  /* 0x0000a80201007387 */ /* 0x0207e20000100800 */
[----:B------:R-:W-:Y:S01]  /*5950*/  ULDC UR8, c[0x0][0x284] ;  /* 0x0000a10000087ab9 */ /* 0x000fe20000000800 */
[----:B------:R-:W-:Y:S01]  /*5960*/  SHF.R.S32.HI R33, RZ, 0x1f, R32 ;  /* 0x0000001fff217819 */ /* 0x000fe20000011420 */
[----:B------:R-:W-:Y:S01]  /*5970*/  ULDC.64 UR6, c[0x0][0x5d0] ;  /* 0x0001740000067ab9 */ /* 0x000fe20000000a00 */
[----:B---3--:R-:W3:Y:S04]  /*5980*/  LDL.LU R2, [R1+0x90] ;  /* 0x0000900001027983 */ /* 0x008ee80000300800 */
[----:B------:R4:W-:Y:S04]  /*5990*/  STL [R1+0xa4], R0 ;  /* 0x0000a40001007387 */ /* 0x0009e80000100800 */
[----:B------:R-:W2:Y:S04]  /*59a0*/  LDL R227, [R1+0x7c] ;  /* 0x00007c0001e37983 */ /* 0x000ea80000100800 */
[----:B----4-:R-:W4:Y:S01]  /*59b0*/  LDL R0, [R1+0x8c] ;  /* 0x00008c0001007983 */ /* 0x010f220000100800 */
[----:B---3--:R-:W-:-:S03]  /*59c0*/  IMAD.SHL.U32 R37, R2, 0x100, RZ ;  /* 0x0000010002257824 */ /* 0x008fc600078e00ff */
[----:B------:R3:W5:Y:S01]  /*59d0*/  LDL.LU R2, [R1+0xa8] ;  /* 0x0000a80001027983 */ /* 0x0007620000300800 */
[----:B----4-:R-:W-:-:S03]  /*59e0*/  IMAD.SHL.U32 R34, R0, 0x40, RZ ;  /* 0x0000004000227824 */ /* 0x010fc600078e00ff */
[----:B------:R3:W5:Y:S02]  /*59f0*/  LDL.LU R0, [R1+0xa4] ;  /* 0x0000a40001007983 */ /* 0x0007640000300800 */
[----:B------:R-:W-:Y:S02]  /*5a00*/  ISETP.GE.AND P0, PT, R34, UR8, PT ;  /* 0x0000000822007c0c */ /* 0x000fe4000bf06270 */
[----:B--2---:R-:W-:Y:S02]  /*5a10*/  SHF.R.S32.HI R38, RZ, 0x1f, R227 ;  /* 0x0000001fff267819 */ /* 0x004fe400000114e3 */
[----:B------:R-:W-:Y:S01]  /*5a20*/  ISETP.GE.OR P0, PT, R37, R35, P0 ;  /* 0x000000232500720c */ /* 0x000fe20000706670 */
[----:B0-----:R-:W-:-:S04]  /*5a30*/  IMAD.WIDE.U32 R24, R227, UR6, R32 ;  /* 0x00000006e3187c25 */ /* 0x001fc8000f8e0020 */
[----:B------:R-:W-:Y:S01]  /*5a40*/  IMAD R26, R38, UR6, RZ ;  /* 0x00000006261a7c24 */ /* 0x000fe2000f8e02ff */
[----:B------:R-:W-:Y:S02]  /*5a50*/  SHF.R.S32.HI R36, RZ, 0x1f, R37 ;  /* 0x0000001fff247819 */ /* 0x000fe40000011425 */
[----:B------:R-:W-:Y:S01]  /*5a60*/  IADD3 R24, P1, R37, R24, RZ ;  /* 0x0000001825187210 */ /* 0x000fe20007f3e0ff */
[----:B------:R-:W-:-:S05]  /*5a70*/  IMAD R27, R227, UR7, R26 ;  /* 0x00000007e31b7c24 */ /* 0x000fca000f8e021a */
[----:B------:R-:W-:Y:S01]  /*5a80*/  IADD3.X R25, R36, R25, R27, P1, !PT ;  /* 0x0000001924197210 */ /* 0x000fe20000ffe41b */
[----:B---3--:R-:W-:Y:S06]  /*5a90*/  @P0 BRA `(.L_x_39) ;  /* 0x0000008c00cc0947 */ /* 0x008fec0003800000 */
[----:B------:R0:W-:Y:S01]  /*5aa0*/  STL.64 [R1+0xb0], R4 ;  /* 0x0000b00401007387 */ /* 0x0001e20000100a00 */
[----:B------:R-:W2:Y:S01]  /*5ab0*/  LDC.64 R28, c[0x0][0x5c8] ;  /* 0x00017200ff1c7b82 */ /* 0x000ea20000000a00 */
[----:B------:R-:W-:Y:S02]  /*5ac0*/  ULDC.64 UR6, c[0x0][0x5c0] ;  /* 0x0001700000067ab9 */ /* 0x000fe40000000a00 */
[----:B0-----:R-:W3:Y:S04]  /*5ad0*/  LDL.64 R4, [R1+0x98] ;  /* 0x0000980001047983 */ /* 0x001ee80000100a00 */
[----:B-----5:R0:W-:Y:S04]  /*5ae0*/  STL [R1+0xa8], R2 ;  /* 0x0000a80201007387 */ /* 0x0201e80000100800 */
[----:B0-----:R-:W3:Y:S04]  /*5af0*/  LDL.LU R2, [R1+0x8c] ;  /* 0x00008c0001027983 */ /* 0x001ee80000300800 */
[----:B------:R0:W-:Y:S04]  /*5b00*/  STL [R1+0xa4], R0 ;  /* 0x0000a40001007387 */ /* 0x0001e80000100800 */
[----:B0-----:R-:W4:Y:S01]  /*5b10*/  LDL R0, [R1+0x94] ;  /* 0x0000940001007983 */ /* 0x001f220000100800 */
[----:B---3--:R-:W-:-:S03]  /*5b20*/  IMAD.WIDE R30, R2, 0x40, R4 ;  /* 0x00000040021e7825 */ /* 0x008fc600078e0204 */
[----:B------:R0:W5:Y:S04]  /*5b30*/  LDL.LU.64 R4, [R1+0xb0] ;  /* 0x0000b00001047983 */ /* 0x0001680000300a00 */
[----:B------:R0:W5:Y:S01]  /*5b40*/  LDL.LU R2, [R1+0xa8] ;  /* 0x0000a80001027983 */ /* 0x0001620000300800 */
[-C--:B--2---:R-:W-:Y:S02]  /*5b50*/  IMAD R26, R31, R28.reuse, RZ ;  /* 0x0000001c1f1a7224 */ /* 0x084fe400078e02ff */
[----:B------:R-:W-:-:S04]  /*5b60*/  IMAD.WIDE.U32 R24, R30, R28, R24 ;  /* 0x0000001c1e187225 */ /* 0x000fc800078e0018 */
[----:B------:R-:W-:Y:S01]  /*5b70*/  IMAD R27, R30, R29, R26 ;  /* 0x0000001d1e1b7224 */ /* 0x000fe200078e021a */
[----:B------:R-:W-:Y:S01]  /*5b80*/  LEA R26, P0, R28, R24, 0x3 ;  /* 0x000000181c1a7211 */ /* 0x000fe200078018ff */
[----:B----4-:R-:W-:Y:S01]  /*5b90*/  IMAD.IADD R39, R0, 0x1, -R34 ;  /* 0x0000000100277824 */ /* 0x010fe200078e0a22 */
[----:B------:R-:W-:Y:S01]  /*5ba0*/  IADD3 R24, P1, R24, UR6, RZ ;  /* 0x0000000618187c10 */ /* 0x000fe2000ff3e0ff */
[----:B------:R0:W5:Y:S01]  /*5bb0*/  LDL.LU R0, [R1+0xa4] ;  /* 0x0000a40001007983 */ /* 0x0001620000300800 */
[----:B------:R-:W-:Y:S01]  /*5bc0*/  IMAD.IADD R27, R25, 0x1, R27 ;  /* 0x00000001191b7824 */ /* 0x000fe200078e021b */
[----:B------:R-:W-:-:S04]  /*5bd0*/  IADD3 R26, P3, R26, UR6, RZ ;  /* 0x000000061a1a7c10 */ /* 0x000fc8000ff7e0ff */
[----:B------:R-:W-:Y:S01]  /*5be0*/  LEA.HI.X R29, R28, R27, R29, 0x3, P0 ;  /* 0x0000001b1c1d7211 */ /* 0x000fe200000f1c1d */
[----:B------:R-:W-:Y:S01]  /*5bf0*/  IMAD R28, R40, -0x2, R35 ;  /* 0xfffffffe281c7824 */ /* 0x000fe200078e0223 */
[----:B------:R-:W-:Y:S01]  /*5c00*/  FSETP.NEU.AND P0, PT, RZ, UR25, PT ;  /* 0x00000019ff007c0b */ /* 0x000fe2000bf0d000 */
[----:B------:R-:W-:Y:S01]  /*5c10*/  BSSY B0, `(.L_x_39) ;  /* 0x00008db000007945 */ /* 0x000fe20003800000 */
[----:B------:R-:W-:Y:S02]  /*5c20*/  IADD3.X R25, R27, UR7, RZ, P1, !PT ;  /* 0x000000071b197c10 */ /* 0x000fe40008ffe4ff */
[----:B------:R-:W-:Y:S01]  /*5c30*/  IADD3.X R27, R29, UR7, RZ, P3, !PT ;  /* 0x000000071d1b7c10 */ /* 0x000fe20009ffe4ff */
[----:B------:R-:W-:-:S08]  /*5c40*/  IMAD.IADD R34, R28, 0x1, -R37 ;  /* 0x000000011c227824 */ /* 0x000fd000078e0a25 */
[----:B0-----:R-:W-:Y:S05]  /*5c50*/  @!P0 BRA `(.L_x_40) ;  /* 0x0000006800d88947 */ /* 0x001fea0003800000 */
[----:B------:R-:W-:Y:S01]  /*5c60*/  ULDC.64 UR6, c[0x0][0x5b8] ;  /* 0x00016e0000067ab9 */ /* 0x000fe20000000a00 */
[----:B------:R-:W-:Y:S01]  /*5c70*/  ULDC.64 UR8, c[0x0][0x5a8] ;  /* 0x00016a0000087ab9 */ /* 0x000fe20000000a00 */
[----:B------:R-:W-:Y:S01]  /*5c80*/  IMAD.WIDE.U32 R32, R227, UR6, R32 ;  /* 0x00000006e3207c25 */ /* 0x000fe2000f8e0020 */
[----:B------:R-:W-:Y:S03]  /*5c90*/  BSSY B1, `(.L_x_41) ;  /* 0x0000010000017945 */ /* 0x000fe60003800000 */
[----:B------:R-:W-:Y:S01]  /*5ca0*/  IMAD R28, R38, UR6, RZ ;  /* 0x00000006261c7c24 */ /* 0x000fe2000f8e02ff */
[----:B------:R-:W-:-:S03]  /*5cb0*/  IADD3 R32, P0, R37, R32, RZ ;  /* 0x0000002025207210 */ /* 0x000fc60007f1e0ff */
[----:B------:R-:W-:Y:S01]  /*5cc0*/  IMAD R29, R227, UR7, R28 ;  /* 0x00000007e31d7c24 */ /* 0x000fe2000f8e021c */
[----:B------:R-:W-:Y:S02]  /*5cd0*/  ULDC.64 UR6, c[0x0][0x5b0] ;  /* 0x00016c0000067ab9 */ /* 0x000fe40000000a00 */
[----:B------:R-:W-:Y:S02]  /*5ce0*/  IMAD R35, R31, UR6, RZ ;  /* 0x000000061f237c24 */ /* 0x000fe4000f8e02ff */
[----:B------:R-:W-:Y:S02]  /*5cf0*/  IADD3.X R33, R36, R33, R29, P0, !PT ;  /* 0x0000002124217210 */ /* 0x000fe400007fe41d */
[----:B------:R-:W-:Y:S01]  /*5d00*/  ISETP.GE.AND P0, PT, R39, 0x1, PT ;  /* 0x000000012700780c */ /* 0x000fe20003f06270 */
[C---:B------:R-:W-:Y:S02]  /*5d10*/  IMAD R35, R30.reuse, UR7, R35 ;  /* 0x000000071e237c24 */ /* 0x040fe4000f8e0223 */
[----:B------:R-:W-:Y:S01]  /*5d20*/  IMAD.WIDE.U32 R28, R30, UR6, R32 ;  /* 0x000000061e1c7c25 */ /* 0x000fe2000f8e0020 */
[----:B------:R-:W-:-:S02]  /*5d30*/  ISETP.LT.OR P4, PT, R34, 0x1, !P0 ;  /* 0x000000012200780c */ /* 0x000fc40004781670 */
[----:B------:R-:W-:-:S04]  /*5d40*/  IADD3 R28, P1, R28, UR8, RZ ;  /* 0x000000081c1c7c10 */ /* 0x000fc8000ff3e0ff */
[--C-:B------:R-:W-:Y:S02]  /*5d50*/  IADD3.X R29, R29, UR9, R35.reuse, P1, !PT ;  /* 0x000000091d1d7c10 */ /* 0x100fe40008ffe423 */
[----:B------:R-:W-:-:S05]  /*5d60*/  PRMT R35, RZ, 0x7610, R35 ;  /* 0x00007610ff237816 */ /* 0x000fca0000000023 */
[----:B------:R-:W-:Y:S05]  /*5d70*/  @P4 BRA `(.L_x_42) ;  /* 0x0000000000044947 */ /* 0x000fea0003800000 */
[----:B------:R0:W5:Y:S02]  /*5d80*/  LDG.E.U8 R35, desc[UR22][R28.64] ;  /* 0x000000161c237981 */ /* 0x000164000c1e1100 */
.L_x_42:
[----:B------:R-:W-:Y:S05]  /*5d90*/  BSYNC B1 ;  /* 0x0000000000017941 */ /* 0x000fea0003800000 */
.L_x_41:
[----:B-----5:R-:W-:Y:S01]  /*5da0*/  LOP3.LUT R35, R35, 0xff, RZ, 0xc0, !PT ;  /* 0x000000ff23237812 */ /* 0x020fe200078ec0ff */
[----:B------:R-:W-:Y:S01]  /*5db0*/  BSSY B1, `(.L_x_43) ;  /* 0x000000b000017945 */ /* 0x000fe20003800000 */
[----:B------:R-:W-:Y:S02]  /*5dc0*/  ISETP.LT.OR P3, PT, R34, 0x2, !P0 ;  /* 0x000000022200780c */ /* 0x000fe40004761670 */
[----:B------:R-:W-:-:S05]  /*5dd0*/  F2FP.F16.E4M3.UNPACK_B R35, R35 ;  /* 0x00000023ff23723e */ /* 0x000fca00020006ff */
[----:B------:R-:W-:-:S05]  /*5de0*/  HADD2.F32 R35, -RZ, R35.H0_H0 ;  /* 0x20000023ff237230 */ /* 0x000fca0000004100 */
[----:B------:R-:W-:-:S04]  /*5df0*/  FMUL R35, R35, UR25 ;  /* 0x0000001923237c20 */ /* 0x000fc80008400000 */
[----:B------:R-:W-:-:S05]  /*5e00*/  FFMA R35, R226, UR24, R35 ;  /* 0x00000018e2237c23 */ /* 0x000fca0008000023 */
[----:B------:R-:W-:Y:S02]  /*5e10*/  F2FP.SATFINITE.E4M3.F32.PACK_AB_MERGE_C R37, RZ, R35, RZ ;  /* 0x00000023ff25723e */ /* 0x000fe400048070ff */
[----:B------:R-:W-:-:S03]  /*5e20*/  PRMT R35, RZ, 0x7610, R35 ;  /* 0x00007610ff237816 */ /* 0x000fc60000000023 */
[----:B------:R2:W-:Y:S01]  /*5e30*/  @!P4 STG.E.U8 desc[UR22][R24.64], R37 ;  /* 0x000000251800c986 */ /* 0x0005e2000c101116 */
[----:B------:R-:W-:Y:S05]  /*5e40*/  @P3 BRA `(.L_x_44) ;  /* 0x0000000000043947 */ /* 0x000fea0003800000 */
[----:B------:R3:W5:Y:S02]  /*5e50*/  LDG.E.U8 R35, desc[UR22][R28.64+0x1] ;  /* 0x000001161c237981 */ /* 0x000764000c1e1100 */
.L_x_44:
[----:B------:R-:W-:Y:S05]  /*5e60*/  BSYNC B1 ;  /* 0x0000000000017941 */ /* 0x000fea0003800000 */
.L_x_43:
[----:B-----5:R-:W-:Y:S01]  /*5e70*/  LOP3.LUT R35, R35, 0xff, RZ, 0xc0, !PT ;  /* 0x000000ff23237812 */ /* 0x020fe200078ec0ff */
[----:B------:R-:W-:Y:S01]  /*5e80*/  BSSY B1, `(.L_x_45) ;  /* 0x0000013000017945 */ /* 0x000fe20003800000 */
[----:B--2---:R-:W-:Y:S02]  /*5e90*/  IADD3 R37, P1, R30, 0x8, RZ ;  /* 0x000000081e257810 */ /* 0x004fe40007f3e0ff */
[----:B------:R-:W-:-:S03]  /*5ea0*/  F2FP.F16.E4M3.UNPACK_B R35, R35 ;  /* 0x00000023ff23723e */ /* 0x000fc600020006ff */
[----:B------:R-:W-:Y:S01]  /*5eb0*/  IMAD.X R31, RZ, RZ, R31, P1 ;  /* 0x000000ffff1f7224 */ /* 0x000fe200008e061f */
[----:B------:R-:W-:Y:S01]  /*5ec0*/  ISETP.GE.AND P1, PT, R39, 0x9, PT ;  /* 0x000000092700780c */ /* 0x000fe20003f26270 */
[----:B------:R-:W-:Y:S02]  /*5ed0*/  HADD2.F32 R35, -RZ, R35.H0_H0 ;  /* 0x20000023ff237230 */ /* 0x000fe40000004100 */
[----:B------:R-:W-:Y:S01]  /*5ee0*/  IMAD R36, R31, UR6, RZ ;  /* 0x000000061f247c24 */ /* 0x000fe2000f8e02ff */
[----:B------:R-:W-:Y:S01]  /*5ef0*/  ISETP.LT.OR P5, PT, R34, 0x1, !P1 ;  /* 0x000000012200780c */ /* 0x000fe20004fa1670 */
[----:B------:R-:W-:-:S04]  /*5f00*/  IMAD.WIDE.U32 R32, R37, UR6, R32 ;  /* 0x0000000625207c25 */ /* 0x000fc8000f8e0020 */
[----:B------:R-:W-:Y:S01]  /*5f10*/  FMUL R30, R35, UR25 ;  /* 0x00000019231e7c20 */ /* 0x000fe20008400000 */
[----:B------:R-:W-:-:S03]  /*5f20*/  IMAD R37, R37, UR7, R36 ;  /* 0x0000000725257c24 */ /* 0x000fc6000f8e0224 */
[----:B------:R-:W-:Y:S01]  /*5f30*/  FFMA R225, R225, UR24, R30 ;  /* 0x00000018e1e17c23 */ /* 0x000fe2000800001e */
[----:B------:R-:W-:Y:S02]  /*5f40*/  IADD3 R30, P4, R32, UR8, RZ ;  /* 0x00000008201e7c10 */ /* 0x000fe4000ff9e0ff */
[----:B------:R-:W-:Y:S02]  /*5f50*/  PRMT R32, RZ, 0x7610, R32 ;  /* 0x00007610ff207816 */ /* 0x000fe40000000020 */
[----:B------:R-:W-:Y:S02]  /*5f60*/  F2FP.SATFINITE.E4M3.F32.PACK_AB_MERGE_C R225, RZ, R225, RZ ;  /* 0x000000e1ffe1723e */ /* 0x000fe400048070ff */
[----:B------:R-:W-:-:S03]  /*5f70*/  IADD3.X R31, R33, UR9, R37, P4, !PT ;  /* 0x00000009211f7c10 */ /* 0x000fc6000a7fe425 */
[----:B------:R2:W-:Y:S01]  /*5f80*/  @!P3 STG.E.U8 desc[UR22][R24.64+0x1], R225 ;  /* 0x000001e11800b986 */ /* 0x0005e2000c101116 */
[----:B------:R-:W-:Y:S05]  /*5f90*/  @P5 BRA `(.L_x_46) ;  /* 0x0000000000045947 */ /* 0x000fea0003800000 */
[----:B------:R4:W5:Y:S02]  /*5fa0*/  LDG.E.U8 R32, desc[UR22][R30.64] ;  /* 0x000000161e207981 */ /* 0x000964000c1e1100 */
.L_x_46:
[----:B------:R-:W-:Y:S05]  /*5fb0*/  BSYNC B1 ;  /* 0x0000000000017941 */ /* 0x000fea0003800000 */
.L_x_45:
[----:B-----5:R-:W-:Y:S01]  /*5fc0*/  LOP3.LUT R32, R32, 0xff, RZ, 0xc0, !PT ;  /* 0x000000ff20207812 */ /* 0x020fe200078ec0ff */
[----:B------:R-:W-:Y:S01]  /*5fd0*/  BSSY B1, `(.L_x_47) ;  /* 0x000000b000017945 */ /* 0x000fe20003800000 */
[----:B------:R-:W-:Y:S02]  /*5fe0*/  ISETP.LT.OR P3, PT, R34, 0x2, !P1 ;  /* 0x000000022200780c */ /* 0x000fe40004f61670 */
[----:B------:R-:W-:-:S05]  /*5ff0*/  F2FP.F16.E4M3.UNPACK_B R32, R32 ;  /* 0x00000020ff20723e */ /* 0x000fca00020006ff */
[----:B------:R-:W-:-:S05]  /*6000*/  HADD2.F32 R32, -RZ, R32.H0_H0 ;  /* 0x20000020ff207230 */ /* 0x000fca0000004100 */
[----:B------:R-:W-:Y:S01]  /*6010*/  FMUL R33, R32, UR25 ;  /* 0x0000001920217c20 */ /* 0x000fe20008400000 */
[----:B------:R-:W-:-:S03]  /*6020*/  PRMT R32, RZ, 0x7610, R32 ;  /* 0x00007610ff207816 */ /* 0x000fc60000000020 */
[----:B------:R-:W-:-:S05]  /*6030*/  FFMA R33, R224, UR24, R33 ;  /* 0x00000018e0217c23 */ /* 0x000fca0008000021 */
[----:B------:R-:W-:-:S05]  /*6040*/  F2FP.SATFINITE.E4M3.F32.PACK_AB_MERGE_C R33, RZ, R33, RZ ;  /* 0x00000021ff21723e */ /* 0x000fca00048070ff */
[----:B------:R0:W-:Y:S01]  /*6050*/  @!P5 STG.E.U8 desc[UR22][R26.64], R33 ;  /* 0x000000211a00d986 */ /* 0x0001e2000c101116 */
[----:B------:R-:W-:Y:S05]  /*6060*/  @P3 BRA `(.L_x_48) ;  /* 0x0000000000043947 */ /* 0x000fea0003800000 */
[----:B------:R0:W5:Y:S02]  /*6070*/  LDG.E.U8 R32, desc[UR22][R30.64+0x1] ;  /* 0x000001161e207981 */ /* 0x000164000c1e1100 */
.L_x_48:
[----:B------:R-:W-:Y:S05]  /*6080*/  BSYNC B1 ;  /* 0x0000000000017941 */ /* 0x000fea0003800000 */
.L_x_47:
[----:B-----5:R-:W-:Y:S01]  /*6090*/  LOP3.LUT R32, R32, 0xff, RZ, 0xc0, !PT ;  /* 0x000000ff20207812 */ /* 0x020fe200078ec0ff */
[----:B------:R-:W-:Y:S01]  /*60a0*/  BSSY B1, `(.L_x_49) ;  /* 0x000000b000017945 */ /* 0x000fe20003800000 */
[----:B------:R-:W-:Y:S02]  /*60b0*/  ISETP.LT.OR P4, PT, R34, 0x9, !P0 ;  /* 0x000000092200780c */ /* 0x000fe40004781670 */
[----:B------:R-:W-:-:S05]  /*60c0*/  F2FP.F16.E4M3.UNPACK_B R32, R32 ;  /* 0x00000020ff20723e */ /* 0x000fca00020006ff */
[----:B------:R-:W-:-:S05]  /*60d0*/  HADD2.F32 R32, -RZ, R32.H0_H0 ;  /* 0x20000020ff207230 */ /* 0x000fca0000004100 */
[----:B------:R-:W-:-:S04]  /*60e0*/  FMUL R32, R32, UR25 ;  /* 0x0000001920207c20 */ /* 0x000fc80008400000 */
[----:B------:R-:W-:-:S05]  /*60f0*/  FFMA R32, R223, UR24, R32 ;  /* 0x00000018df207c23 */ /* 0x000fca0008000020 */
[----:B0-----:R-:W-:Y:S02]  /*6100*/  F2FP.SATFINITE.E4M3.F32.PACK_AB_MERGE_C R33, RZ, R32, RZ ;  /* 0x00000020ff21723e */ /* 0x001fe400048070ff */
[----:B------:R-:W-:-:S03]  /*6110*/  PRMT R32, RZ, 0x7610, R32 ;  /* 0x00007610ff207816 */ /* 0x000fc60000000020 */
[----:B------:R0:W-:Y:S01]  /*6120*/  @!P3 STG.E.U8 desc[UR22][R26.64+0x1], R33 ;  /* 0x000001211a00b986 */ /* 0x0001e2000c101116 */
[----:B------:R-:W-:Y:S05]  /*6130*/  @P4 BRA `(.L_x_50) ;  /* 0x0000000000044947 */ /* 0x000fea0003800000 */
[----:B------:R0:W5:Y:S02]  /*6140*/  LDG.E.U8 R32, desc[UR22][R28.64+0x8] ;  /* 0x000008161c207981 */ /* 0x000164000c1e1100 */
.L_x_50:
[----:B------:R-:W-:Y:S05]  /*6150*/  BSYNC B1 ;  /* 0x0000000000017941 */ /* 0x000fea0003800000 */
.L_x_49:
[----:B-----5:R-:W-:Y:S01]  /*6160*/  LOP3.LUT R32, R32, 0xff, RZ, 0xc0, !PT ;  /* 0x000000ff20207812 */ /* 0x020fe200078ec0ff */
[----:B------:R-:W-:Y:S01]  /*6170*/  BSSY B1, `(.L_x_51) ;  /* 0x000000b000017945 */ /* 0x000fe20003800000 */
[----:B------:R-:W-:Y:S02]  /*6180*/  ISETP.LT.OR P3, PT, R34, 0xa, !P0 ;  /* 0x0000000a2200780c */ /* 0x000fe40004761670 */
[----:B------:R-:W-:-:S05]  /*6190*/  F2FP.F16.E4M3.UNPACK_B R32, R32 ;  /* 0x00000020ff20723e */ /* 0x000fca00020006ff */
[----:B------:R-:W-:-:S05]  /*61a0*/  HADD2.F32 R32, -RZ, R32.H0_H0 ;  /* 0x20000020ff207230 */ /* 0x000fca0000004100 */
[----:B0-----:R-:W-:Y:S01]  /*61b0*/  FMUL R33, R32, UR25 ;  /* 0x0000001920217c20 */ /* 0x001fe20008400000 */
[----:B------:R-:W-:-:S03]  /*61c0*/  PRMT R32, RZ, 0x7610, R32 ;  /* 0x00007610ff207816 */ /* 0x000fc60000000020 */
[----:B------:R-:W-:-:S05]  /*61d0*/  FFMA R33, R222, UR24, R33 ;  /* 0x00000018de217c23 */ /* 0x000fca0008000021 */
[----:B------:R-:W-:-:S05]  /*61e0*/  F2FP.SATFINITE.E4M3.F32.PACK_AB_MERGE_C R33, RZ, R33, RZ ;  /* 0x00000021ff21723e */ /* 0x000fca00048070ff */
[----:B------:R0:W-:Y:S01]  /*61f0*/  @!P4 STG.E.U8 desc[UR22][R24.64+0x8], R33 ;  /* 0x000008211800c986 */ /* 0x0001e2000c101116 */
[----:B------:R-:W-:Y:S05]  /*6200*/  @P3 BRA `(.L_x_52) ;  /* 0x0000000000043947 */ /* 0x000fea0003800000 */
[----:B------:R0:W5:Y:S02]  /*6210*/  LDG.E.U8 R32, desc[UR22][R28.64+0x9] ;  /* 0x000009161c207981 */ /* 0x000164000c1e1100 */
.L_x_52:
[----:B------:R-:W-:Y:S05]  /*6220*/  BSYNC B1 ;  /* 0x0000000000017941 */ /* 0x000fea0003800000 */
.L_x_51:
        /* <DEDUP_REMOVED lines=12> */
.L_x_54:
[----:B------:R-:W-:Y:S05]  /*62f0*/  BSYNC B1 ;  /* 0x0000000000017941 */ /* 0x000fea0003800000 */
.L_x_53:
        /* <DEDUP_REMOVED lines=12> */
.L_x_56:
[----:B------:R-:W-:Y:S05]  /*63c0*/  BSYNC B1 ;  /* 0x0000000000017941 */ /* 0x000fea0003800000 */
.L_x_55:
        /* <DEDUP_REMOVED lines=12> */
.L_x_58:
[----:B------:R-:W-:Y:S05]  /*6490*/  BSYNC B1 ;  /* 0x0000000000017941 */ /* 0x000fea0003800000 */
.L_x_57:
        /* <DEDUP_REMOVED lines=12> */
.L_x_60:
[----:B------:R-:W-:Y:S05]  /*6560*/  BSYNC B1 ;  /* 0x0000000000017941 */ /* 0x000fea0003800000 */
.L_x_59:
        /* <DEDUP_REMOVED lines=12> */
.L_x_62:
[----:B------:R-:W-:Y:S05]  /*6630*/  BSYNC B1 ;  /* 0x0000000000017941 */ /* 0x000fea0003800000 */
.L_x_61:
        /* <DEDUP_REMOVED lines=12> */
.L_x_64:
[----:B------:R-:W-:Y:S05]  /*6700*/  BSYNC B1 ;  /* 0x0000000000017941 */ /* 0x000fea0003800000 */
.L_x_63:
        /* <DEDUP_REMOVED lines=12> */
.L_x_66:
[----:B------:R-:W-:Y:S05]  /*67d0*/  BSYNC B1 ;  /* 0x0000000000017941 */ /* 0x000fea0003800000 */
.L_x_65:
        /* <DEDUP_REMOVED lines=12> */
.L_x_68:
[----:B------:R-:W-:Y:S05]  /*68a0*/  BSYNC B1 ;  /* 0x0000000000017941 */ /* 0x000fea0003800000 */
.L_x_67:
        /* <DEDUP_REMOVED lines=12> */
.L_x_70:
[----:B------:R-:W-:Y:S05]  /*6970*/  BSYNC B1 ;  /* 0x0000000000017941 */ /* 0x000fea0003800000 */
.L_x_69:
        /* <DEDUP_REMOVED lines=12> */
.L_x_72:
[----:B------:R-:W-:Y:S05]  /*6a40*/  BSYNC B1 ;  /* 0x0000000000017941 */ /* 0x000fea0003800000 */
.L_x_71:
        /* <DEDUP_REMOVED lines=12> */
.L_x_74:
[----:B------:R-:W-:Y:S05]  /*6b10*/  BSYNC B1 ;  /* 0x0000000000017941 */ /* 0x000fea0003800000 */
.L_x_73:
        /* <DEDUP_REMOVED lines=12> */
.L_x_76:
[----:B------:R-:W-:Y:S05]  /*6be0*/  BSYNC B1 ;  /* 0x0000000000017941 */ /* 0x000fea0003800000 */
.L_x_75:
        /* <DEDUP_REMOVED lines=12> */
.L_x_78:
[----:B------:R-:W-:Y:S05]  /*6cb0*/  BSYNC B1 ;  /* 0x0000000000017941 */ /* 0x000fea0003800000 */
.L_x_77:
        /* <DEDUP_REMOVED lines=12> */
.L_x_80:
[----:B------:R-:W-:Y:S05]  /*6d80*/  BSYNC B1 ;  /* 0x0000000000017941 */ /* 0x000fea0003800000 */
.L_x_79:
        /* <DEDUP_REMOVED lines=12> */
.L_x_82:
[----:B------:R-:W-:Y:S05]  /*6e50*/  BSYNC B1 ;  /* 0x0000000000017941 */ /* 0x000fea0003800000 */
.L_x_81:
        /* <DEDUP_REMOVED lines=12> */
.L_x_84:
[----:B------:R-:W-:Y:S05]  /*6f20*/  BSYNC B1 ;  /* 0x0000000000017941 */ /* 0x000fea0003800000 */
.L_x_83:
        /* <DEDUP_REMOVED lines=12> */
.L_x_86:
[----:B------:R-:W-:Y:S05]  /*6ff0*/  BSYNC B1 ;  /* 0x0000000000017941 */ /* 0x000fea0003800000 */
.L_x_85:
        /* <DEDUP_REMOVED lines=12> */
.L_x_88:
[----:B------:R-:W-:Y:S05]  /*70c0*/  BSYNC B1 ;  /* 0x0000000000017941 */ /* 0x000fea0003800000 */
.L_x_87:
        /* <DEDUP_REMOVED lines=12> */
.L_x_90:
[----:B------:R-:W-:Y:S05]  /*7190*/  BSYNC B1 ;  /* 0x0000000000017941 */ /* 0x000fea0003800000 */
.L_x_89:
        /* <DEDUP_REMOVED lines=12> */
.L_x_92:
[----:B------:R-:W-:Y:S05]  /*7260*/  BSYNC B1 ;  /* 0x0000000000017941 */ /* 0x000fea0003800000 */
.L_x_91:
        /* <DEDUP_REMOVED lines=12> */
.L_x_94:
[----:B------:R-:W-:Y:S05]  /*7330*/  BSYNC B1 ;  /* 0x0000000000017941 */ /* 0x000fea0003800000 */
.L_x_93:
        /* <DEDUP_REMOVED lines=12> */
.L_x_96:
[----:B------:R-:W-:Y:S05]  /*7400*/  BSYNC B1 ;  /* 0x0000000000017941 */ /* 0x000fea0003800000 */
.L_x_95:
        /* <DEDUP_REMOVED lines=12> */
.L_x_98:
[----:B------:R-:W-:Y:S05]  /*74d0*/  BSYNC B1 ;  /* 0x0000000000017941 */ /* 0x000fea0003800000 */
.L_x_97:
        /* <DEDUP_REMOVED lines=12> */
.L_x_100:
[----:B------:R-:W-:Y:S05]  /*75a0*/  BSYNC B1 ;  /* 0x0000000000017941 */ /* 0x000fea0003800000 */
.L_x_99:
        /* <DEDUP_REMOVED lines=12> */
.L_x_102:
[----:B------:R-:W-:Y:S05]  /*7670*/  BSYNC B1 ;  /* 0x0000000000017941 */ /* 0x000fea0003800000 */
.L_x_101:
        /* <DEDUP_REMOVED lines=12> */
.L_x_104:
[----:B------:R-:W-:Y:S05]  /*7740*/  BSYNC B1 ;  /* 0x0000000000017941 */ /* 0x000fea0003800000 */
.L_x_103:
        /* <DEDUP_REMOVED lines=12> */
.L_x_106:
[----:B------:R-:W-:Y:S05]  /*7810*/  BSYNC B1 ;  /* 0x0000000000017941 */ /* 0x000fea0003800000 */
.L_x_105:
        /* <DEDUP_REMOVED lines=12> */
.L_x_108:
[----:B------:R-:W-:Y:S05]  /*78e0*/  BSYNC B1 ;  /* 0x0000000000017941 */ /* 0x000fea0003800000 */
.L_x_107:
        /* <DEDUP_REMOVED lines=12> */
.L_x_110:
[----:B------:R-:W-:Y:S05]  /*79b0*/  BSYNC B1 ;  /* 0x0000000000017941 */ /* 0x000fea0003800000 */
.L_x_109:
        /* <DEDUP_REMOVED lines=12> */
.L_x_112:
[----:B------:R-:W-:Y:S05]  /*7a80*/  BSYNC B1 ;  /* 0x0000000000017941 */ /* 0x000fea0003800000 */
.L_x_111:
        /* <DEDUP_REMOVED lines=12> */
.L_x_114:
[----:B------:R-:W-:Y:S05]  /*7b50*/  BSYNC B1 ;  /* 0x0000000000017941 */ /* 0x000fea0003800000 */
.L_x_113:
        /* <DEDUP_REMOVED lines=12> */
.L_x_116:
[----:B------:R-:W-:Y:S05]  /*7c20*/  BSYNC B1 ;  /* 0x0000000000017941 */ /* 0x000fea0003800000 */
.L_x_115:
        /* <DEDUP_REMOVED lines=12> */
.L_x_118:
[----:B------:R-:W-:Y:S05]  /*7cf0*/  BSYNC B1 ;  /* 0x0000000000017941 */ /* 0x000fea0003800000 */
.L_x_117:
        /* <DEDUP_REMOVED lines=12> */
.L_x_120:
[----:B------:R-:W-:Y:S05]  /*7dc0*/  BSYNC B1 ;  /* 0x0000000000017941 */ /* 0x000fea0003800000 */
.L_x_119:
        /* <DEDUP_REMOVED lines=12> */
.L_x_122:
[----:B------:R-:W-:Y:S05]  /*7e90*/  BSYNC B1 ;  /* 0x0000000000017941 */ /* 0x000fea0003800000 */
.L_x_121:
        /* <DEDUP_REMOVED lines=12> */
.L_x_124:
[----:B------:R-:W-:Y:S05]  /*7f60*/  BSYNC B1 ;  /* 0x0000000000017941 */ /* 0x000fea0003800000 */
.L_x_123:
        /* <DEDUP_REMOVED lines=12> */
.L_x_126:
[----:B------:R-:W-:Y:S05]  /*8030*/  BSYNC B1 ;  /* 0x0000000000017941 */ /* 0x000fea0003800000 */
.L_x_125:
        /* <DEDUP_REMOVED lines=12> */
.L_x_128:
[----:B------:R-:W-:Y:S05]  /*8100*/  BSYNC B1 ;  /* 0x0000000000017941 */ /* 0x000fea0003800000 */
.L_x_127:
        /* <DEDUP_REMOVED lines=12> */
.L_x_130:
[----:B------:R-:W-:Y:S05]  /*81d0*/  BSYNC B1 ;  /* 0x0000000000017941 */ /* 0x000fea0003800000 */
.L_x_129:
        /* <DEDUP_REMOVED lines=12> */
.L_x_132:
[----:B------:R-:W-:Y:S05]  /*82a0*/  BSYNC B1 ;  /* 0x0000000000017941 */ /* 0x000fea0003800000 */
.L_x_131:
        /* <DEDUP_REMOVED lines=12> */
.L_x_134:
[----:B------:R-:W-:Y:S05]  /*8370*/  BSYNC B1 ;  /* 0x0000000000017941 */ /* 0x000fea0003800000 */
.L_x_133:
        /* <DEDUP_REMOVED lines=12> */
.L_x_136:
[----:B------:R-:W-:Y:S05]  /*8440*/  BSYNC B1 ;  /* 0x0000000000017941 */ /* 0x000fea0003800000 */
.L_x_135:
        /* <DEDUP_REMOVED lines=12> */
.L_x_138:
[----:B------:R-:W-:Y:S05]  /*8510*/  BSYNC B1 ;  /* 0x0000000000017941 */ /* 0x000fea0003800000 */
.L_x_137:
        /* <DEDUP_REMOVED lines=12> */
.L_x_140:
[----:B------:R-:W-:Y:S05]  /*85e0*/  BSYNC B1 ;  /* 0x0000000000017941 */ /* 0x000fea0003800000 */
.L_x_139:
        /* <DEDUP_REMOVED lines=12> */
.L_x_142:
[----:B------:R-:W-:Y:S05]  /*86b0*/  BSYNC B1 ;  /* 0x0000000000017941 */ /* 0x000fea0003800000 */
.L_x_141:
        /* <DEDUP_REMOVED lines=12> */
.L_x_144:
[----:B------:R-:W-:Y:S05]  /*8780*/  BSYNC B1 ;  /* 0x0000000000017941 */ /* 0x000fea0003800000 */
.L_x_143:
        /* <DEDUP_REMOVED lines=12> */
.L_x_146:
[----:B------:R-:W-:Y:S05]  /*8850*/  BSYNC B1 ;  /* 0x0000000000017941 */ /* 0x000fea0003800000 */
.L_x_145:
        /* <DEDUP_REMOVED lines=12> */
.L_x_148:
[----:B------:R-:W-:Y:S05]  /*8920*/  BSYNC B1 ;  /* 0x0000000000017941 */ /* 0x000fea0003800000 */
.L_x_147:
        /* <DEDUP_REMOVED lines=12> */
.L_x_150:
[----:B------:R-:W-:Y:S05]  /*89f0*/  BSYNC B1 ;  /* 0x0000000000017941 */ /* 0x000fea0003800000 */
.L_x_149:
        /* <DEDUP_REMOVED lines=12> */
.L_x_152:
[----:B------:R-:W-:Y:S05]  /*8ac0*/  BSYNC B1 ;  /* 0x0000000000017941 */ /* 0x000fea0003800000 */
.L_x_151:
        /* <DEDUP_REMOVED lines=12> */
.L_x_154:
[----:B------:R-:W-:Y:S05]  /*8b90*/  BSYNC B1 ;  /* 0x0000000000017941 */ /* 0x000fea0003800000 */
.L_x_153:
        /* <DEDUP_REMOVED lines=12> */
.L_x_156:
[----:B------:R-:W-:Y:S05]  /*8c60*/  BSYNC B1 ;  /* 0x0000000000017941 */ /* 0x000fea0003800000 */
.L_x_155:
        /* <DEDUP_REMOVED lines=12> */
.L_x_158:
[----:B------:R-:W-:Y:S05]  /*8d30*/  BSYNC B1 ;  /* 0x0000000000017941 */ /* 0x000fea0003800000 */
.L_x_157:
        /* <DEDUP_REMOVED lines=12> */
.L_x_160:
[----:B------:R-:W-:Y:S05]  /*8e00*/  BSYNC B1 ;  /* 0x0000000000017941 */ /* 0x000fea0003800000 */
.L_x_159:
        /* <DEDUP_REMOVED lines=12> */
.L_x_162:
[----:B------:R-:W-:Y:S05]  /*8ed0*/  BSYNC B1 ;  /* 0x0000000000017941 */ /* 0x000fea0003800000 */
.L_x_161:
        /* <DEDUP_REMOVED lines=12> */
.L_x_164:
[----:B------:R-:W-:Y:S05]  /*8fa0*/  BSYNC B1 ;  /* 0x0000000000017941 */ /* 0x000fea0003800000 */
.L_x_163:
        /* <DEDUP_REMOVED lines=12> */
.L_x_166:
[----:B------:R-:W-:Y:S05]  /*9070*/  BSYNC B1 ;  /* 0x0000000000017941 */ /* 0x000fea0003800000 */
.L_x_165:
        /* <DEDUP_REMOVED lines=12> */
.L_x_168:
[----:B------:R-:W-:Y:S05]  /*9140*/  BSYNC B1 ;  /* 0x0000000000017941 */ /* 0x000fea0003800000 */
.L_x_167:
        /* <DEDUP_REMOVED lines=12> */
.L_x_170:
[----:B------:R-:W-:Y:S05]  /*9210*/  BSYNC B1 ;  /* 0x0000000000017941 */ /* 0x000fea0003800000 */
.L_x_169:
        /* <DEDUP_REMOVED lines=12> */
.L_x_172:
[----:B------:R-:W-:Y:S05]  /*92e0*/  BSYNC B1 ;  /* 0x0000000000017941 */ /* 0x000fea0003800000 */
.L_x_171:
        /* <DEDUP_REMOVED lines=12> */
.L_x_174:
[----:B------:R-:W-:Y:S05]  /*93b0*/  BSYNC B1 ;  /* 0x0000000000017941 */ /* 0x000fea0003800000 */
.L_x_173:
        /* <DEDUP_REMOVED lines=12> */
.L_x_176:
[----:B------:R-:W-:Y:S05]  /*9480*/  BSYNC B1 ;  /* 0x0000000000017941 */ /* 0x000fea0003800000 */
.L_x_175:
        /* <DEDUP_REMOVED lines=12> */
.L_x_178:
[----:B------:R-:W-:Y:S05]  /*9550*/  BSYNC B1 ;  /* 0x0000000000017941 */ /* 0x000fea0003800000 */
.L_x_177:
        /* <DEDUP_REMOVED lines=12> */
.L_x_180:
[----:B------:R-:W-:Y:S05]  /*9620*/  BSYNC B1 ;  /* 0x0000000000017941 */ /* 0x000fea0003800000 */
.L_x_179:
        /* <DEDUP_REMOVED lines=12> */
.L_x_182:
[----:B------:R-:W-:Y:S05]  /*96f0*/  BSYNC B1 ;  /* 0x0000000000017941 */ /* 0x000fea0003800000 */
.L_x_181:
        /* <DEDUP_REMOVED lines=12> */
.L_x_184:
[----:B------:R-:W-:Y:S05]  /*97c0*/  BSYNC B1 ;  /* 0x0000000000017941 */ /* 0x000fea0003800000 */
.L_x_183:
        /* <DEDUP_REMOVED lines=12> */
.L_x_186:
[----:B------:R-:W-:Y:S05]  /*9890*/  BSYNC B1 ;  /* 0x0000000000017941 */ /* 0x000fea0003800000 */
.L_x_185:
        /* <DEDUP_REMOVED lines=12> */
.L_x_188:
[----:B------:R-:W-:Y:S05]  /*9960*/  BSYNC B1 ;  /* 0x0000000000017941 */ /* 0x000fea0003800000 */
.L_x_187:
        /* <DEDUP_REMOVED lines=12> */
.L_x_190:
[----:B------:R-:W-:Y:S05]  /*9a30*/  BSYNC B1 ;  /* 0x0000000000017941 */ /* 0x000fea0003800000 */
.L_x_189:
        /* <DEDUP_REMOVED lines=12> */
.L_x_192:
[----:B------:R-:W-:Y:S05]  /*9b00*/  BSYNC B1 ;  /* 0x0000000000017941 */ /* 0x000fea0003800000 */
.L_x_191:
[----:B-----5:R-:W-:Y:S01]  /*9b10*/  LOP3.LUT R32, R32, 0xff, RZ, 0xc0, !PT ;  /* 0x000000ff20207812 */ /* 0x020fe200078ec0ff */
[----:B------:R-:W-:Y:S01]  /*9b20*/  BSSY B1, `(.L_x_193) ;  /* 0x000000b000017945 */ /* 0x000fe20003800000 */
[----:B------:R-:W-:Y:S02]  /*9b30*/  ISETP.LT.OR P4, PT, R34, 0x99, !P0 ;  /* 0x000000992200780c */ /* 0x000fe40004781670 */
[----:B------:R-:W-:-:S05]  /*9b40*/  F2FP.F16.E4M3.UNPACK_B R32, R32 ;  /* 0x00000020ff20723e */ /* 0x000fca00020006ff */
[----:B------:R-:W-:-:S05]  /*9b50*/  HADD2.F32 R32, -RZ, R32.H0_H0 ;  /* 0x20000020ff207230 */ /* 0x000fca0000004100 */
[----:B------:R-:W-:-:S04]  /*9b60*/  FMUL R32, R32, UR25 ;  /* 0x0000001920207c20 */ /* 0x000fc80008400000 */
[----:B------:R-:W-:Y:S01]  /*9b70*/  FFMA R32, R23, UR24, R32 ;  /* 0x0000001817207c23 */ /* 0x000fe20008000020 */
[----:B------:R-:W-:-:S04]  /*9b80*/  PRMT R23, RZ, 0x7610, R23 ;  /* 0x00007610ff177816 */ /* 0x000fc80000000017 */
[----:B0-----:R-:W-:-:S05]  /*9b90*/  F2FP.SATFINITE.E4M3.F32.PACK_AB_MERGE_C R33, RZ, R32, RZ ;  /* 0x00000020ff21723e */ /* 0x001fca00048070ff */
[----:B------:R0:W-:Y:S01]  /*9ba0*/  @!P3 STG.E.U8 desc[UR22][R26.64+0x91], R33 ;  /* 0x000091211a00b986 */ /* 0x0001e2000c101116 */
[----:B------:R-:W-:Y:S05]  /*9bb0*/  @P4 BRA `(.L_x_194) ;  /* 0x0000000000044947 */ /* 0x000fea0003800000 */
[----:B------:R0:W5:Y:S02]  /*9bc0*/  LDG.E.U8 R23, desc[UR22][R28.64+0x98] ;  /* 0x000098161c177981 */ /* 0x000164000c1e1100 */
.L_x_194:
[----:B------:R-:W-:Y:S05]  /*9bd0*/  BSYNC B1 ;  /* 0x0000000000017941 */ /* 0x000fea0003800000 */
.L_x_193:
        /* <DEDUP_REMOVED lines=8> */
[----:B------:R-:W-:-:S05]  /*9c60*/  F2FP.SATFINITE.E4M3.F32.PACK_AB_MERGE_C R23, RZ, R23, RZ ;  /* 0x00000017ff17723e */ /* 0x000fca00048070ff */
[----:B------:R0:W-:Y:S01]  /*9c70*/  @!P4 STG.E.U8 desc[UR22][R24.64+0x98], R23 ;  /* 0x000098171800c986 */ /* 0x0001e2000c101116 */
[----:B------:R-:W-:Y:S05]  /*9c80*/  @P3 BRA `(.L_x_196) ;  /* 0x0000000000043947 */ /* 0x000fea0003800000 */
[----:B------:R0:W5:Y:S02]  /*9c90*/  LDG.E.U8 R22, desc[UR22][R28.64+0x99] ;  /* 0x000099161c167981 */ /* 0x000164000c1e1100 */
.L_x_196:
[----:B------:R-:W-:Y:S05]  /*9ca0*/  BSYNC B1 ;  /* 0x0000000000017941 */ /* 0x000fea0003800000 */
.L_x_195:
        /* <DEDUP_REMOVED lines=12> */
.L_x_198:
[----:B------:R-:W-:Y:S05]  /*9d70*/  BSYNC B1 ;  /* 0x0000000000017941 */ /* 0x000fea0003800000 */
.L_x_197:
        /* <DEDUP_REMOVED lines=12> */
.L_x_200:
[----:B------:R-:W-:Y:S05]  /*9e40*/  BSYNC B1 ;  /* 0x0000000000017941 */ /* 0x000fea0003800000 */
.L_x_199:
        /* <DEDUP_REMOVED lines=12> */
.L_x_202:
[----:B------:R-:W-:Y:S05]  /*9f10*/  BSYNC B1 ;  /* 0x0000000000017941 */ /* 0x000fea0003800000 */
.L_x_201:
        /* <DEDUP_REMOVED lines=12> */
.L_x_204:
[----:B------:R-:W-:Y:S05]  /*9fe0*/  BSYNC B1 ;  /* 0x0000000000017941 */ /* 0x000fea0003800000 */
.L_x_203:
        /* <DEDUP_REMOVED lines=12> */
.L_x_206:
[----:B------:R-:W-:Y:S05]  /*a0b0*/  BSYNC B1 ;  /* 0x0000000000017941 */ /* 0x000fea0003800000 */
.L_x_205:
        /* <DEDUP_REMOVED lines=12> */
.L_x_208:
[----:B------:R-:W-:Y:S05]  /*a180*/  BSYNC B1 ;  /* 0x0000000000017941 */ /* 0x000fea0003800000 */
.L_x_207:
        /* <DEDUP_REMOVED lines=12> */
.L_x_210:
[----:B------:R-:W-:Y:S05]  /*a250*/  BSYNC B1 ;  /* 0x0000000000017941 */ /* 0x000fea0003800000 */
.L_x_209:
        /* <DEDUP_REMOVED lines=12> */
.L_x_212:
[----:B------:R-:W-:Y:S05]  /*a320*/  BSYNC B1 ;  /* 0x0000000000017941 */ /* 0x000fea0003800000 */
.L_x_211:
        /* <DEDUP_REMOVED lines=12> */
.L_x_214:
[----:B------:R-:W-:Y:S05]  /*a3f0*/  BSYNC B1 ;  /* 0x0000000000017941 */ /* 0x000fea0003800000 */
.L_x_213:
        /* <DEDUP_REMOVED lines=12> */
.L_x_216:
[----:B------:R-:W-:Y:S05]  /*a4c0*/  BSYNC B1 ;  /* 0x0000000000017941 */ /* 0x000fea0003800000 */
.L_x_215:
        /* <DEDUP_REMOVED lines=12> */
.L_x_218:
[----:B------:R-:W-:Y:S05]  /*a590*/  BSYNC B1 ;  /* 0x0000000000017941 */ /* 0x000fea0003800000 */
.L_x_217:
        /* <DEDUP_REMOVED lines=12> */
.L_x_220:
[----:B------:R-:W-:Y:S05]  /*a660*/  BSYNC B1 ;  /* 0x0000000000017941 */ /* 0x000fea0003800000 */
.L_x_219:
        /* <DEDUP_REMOVED lines=12> */
.L_x_222:
[----:B------:R-:W-:Y:S05]  /*a730*/  BSYNC B1 ;  /* 0x0000000000017941 */ /* 0x000fea0003800000 */
.L_x_221:
        /* <DEDUP_REMOVED lines=12> */
.L_x_224:
[----:B------:R-:W-:Y:S05]  /*a800*/  BSYNC B1 ;  /* 0x0000000000017941 */ /* 0x000fea0003800000 */
.L_x_223:
        /* <DEDUP_REMOVED lines=12> */
.L_x_226:
[----:B------:R-:W-:Y:S05]  /*a8d0*/  BSYNC B1 ;  /* 0x0000000000017941 */ /* 0x000fea0003800000 */
.L_x_225:
        /* <DEDUP_REMOVED lines=12> */
.L_x_228:
[----:B------:R-:W-:Y:S05]  /*a9a0*/  BSYNC B1 ;  /* 0x0000000000017941 */ /* 0x000fea0003800000 */
.L_x_227:
        /* <DEDUP_REMOVED lines=12> */
.L_x_230:
[----:B------:R-:W-:Y:S05]  /*aa70*/  BSYNC B1 ;  /* 0x0000000000017941 */ /* 0x000fea0003800000 */
.L_x_229:
        /* <DEDUP_REMOVED lines=12> */
.L_x_232:
[----:B------:R-:W-:Y:S05]  /*ab40*/  BSYNC B1 ;  /* 0x0000000000017941 */ /* 0x000fea0003800000 */
.L_x_231:
        /* <DEDUP_REMOVED lines=12> */
.L_x_234:
[----:B------:R-:W-:Y:S05]  /*ac10*/  BSYNC B1 ;  /* 0x0000000000017941 */ /* 0x000fea0003800000 */
.L_x_233:
        /* <DEDUP_REMOVED lines=12> */
.L_x_236:
[----:B------:R-:W-:Y:S05]  /*ace0*/  BSYNC B1 ;  /* 0x0000000000017941 */ /* 0x000fea0003800000 */
.L_x_235:
[----:B-----5:R-:W-:Y:S01]  /*acf0*/  LOP3.LUT R2, R2, 0xff, RZ, 0xc0, !PT ;  /* 0x000000ff02027812 */ /* 0x020fe200078ec0ff */
[----:B------:R-:W-:Y:S01]  /*ad00*/  BSSY B1, `(.L_x_237) ;  /* 0x000000b000017945 */ /* 0x000fe20003800000 */
[----:B------:R-:W-:Y:S02]  /*ad10*/  ISETP.LT.OR P4, PT, R34, 0xc1, !P1 ;  /* 0x000000c12200780c */ /* 0x000fe40004f81670 */
[----:B------:R-:W-:-:S05]  /*ad20*/  F2FP.F16.E4M3.UNPACK_B R2, R2 ;  /* 0x00000002ff02723e */ /* 0x000fca00020006ff */
[----:B------:R-:W-:-:S05]  /*ad30*/  HADD2.F32 R2, -RZ, R2.H0_H0 ;  /* 0x20000002ff027230 */ /* 0x000fca0000004100 */
[----:B0-----:R-:W-:-:S04]  /*ad40*/  FMUL R3, R2, UR25 ;  /* 0x0000001902037c20 */ /* 0x001fc80008400000 */
[----:B------:R-:W-:Y:S01]  /*ad50*/  FFMA R3, R0, UR24, R3 ;  /* 0x0000001800037c23 */ /* 0x000fe20008000003 */
[----:B------:R-:W-:-:S04]  /*ad60*/  PRMT R0, RZ, 0x7610, R0 ;  /* 0x00007610ff007816 */ /* 0x000fc80000000000 */
[----:B------:R-:W-:-:S05]  /*ad70*/  F2FP.SATFINITE.E4M3.F32.PACK_AB_MERGE_C R3, RZ, R3, RZ ;  /* 0x00000003ff03723e */ /* 0x000fca00048070ff */
[----:B------:R0:W-:Y:S01]  /*ad80*/  @!P3 STG.E.U8 desc[UR22][R24.64+0xc1], R3 ;  /* 0x0000c1031800b986 */ /* 0x0001e2000c101116 */
[----:B------:R-:W-:Y:S05]  /*ad90*/  @P4 BRA `(.L_x_238) ;  /* 0x0000000000044947 */ /* 0x000fea0003800000 */
[----:B------:R0:W5:Y:S02]  /*ada0*/  LDG.E.U8 R0, desc[UR22][R30.64+0xc0] ;  /* 0x0000c0161e007981 */ /* 0x000164000c1e1100 */
.L_x_238:
[----:B------:R-:W-:Y:S05]  /*adb0*/  BSYNC B1 ;  /* 0x0000000000017941 */ /* 0x000fea0003800000 */
.L_x_237:
[----:B------:R-:W2:Y:S01]  /*adc0*/  LDL.LU R2, [R1] ;  /* 0x0000000001027983 */ /* 0x000ea20000300800 */
[----:B-----5:R-:W-:Y:S01]  /*add0*/  LOP3.LUT R0, R0, 0xff, RZ, 0xc0, !PT ;  /* 0x000000ff00007812 */ /* 0x020fe200078ec0ff */
[----:B------:R-:W-:Y:S01]  /*ade0*/  BSSY B1, `(.L_x_239) ;  /* 0x000000b000017945 */ /* 0x000fe20003800000 */
[----:B------:R-:W-:Y:S02]  /*adf0*/  ISETP.LT.OR P3, PT, R34, 0xc2, !P1 ;  /* 0x000000c22200780c */ /* 0x000fe40004f61670 */
[----:B------:R-:W-:-:S05]  /*ae00*/  F2FP.F16.E4M3.UNPACK_B R0, R0 ;  /* 0x00000000ff00723e */ /* 0x000fca00020006ff */
[----:B------:R-:W-:-:S05]  /*ae10*/  HADD2.F32 R0, -RZ, R0.H0_H0 ;  /* 0x20000000ff007230 */ /* 0x000fca0000004100 */
[----:B------:R-:W-:-:S04]  /*ae20*/  FMUL R0, R0, UR25 ;  /* 0x0000001900007c20 */ /* 0x000fc80008400000 */
[----:B--2---:R-:W-:-:S05]  /*ae30*/  FFMA R0, R2, UR24, R0 ;  /* 0x0000001802007c23 */ /* 0x004fca0008000000 */
[----:B0-----:R-:W-:Y:S02]  /*ae40*/  F2FP.SATFINITE.E4M3.F32.PACK_AB_MERGE_C R3, RZ, R0, RZ ;  /* 0x00000000ff03723e */ /* 0x001fe400048070ff */
[----:B------:R-:W-:-:S03]  /*ae50*/  PRMT R0, RZ, 0x7610, R0 ;  /* 0x00007610ff007816 */ /* 0x000fc60000000000 */
[----:B------:R0:W-:Y:S01]  /*ae60*/  @!P4 STG.E.U8 desc[UR22][R26.64+0xc0], R3 ;  /* 0x0000c0031a00c986 */ /* 0x0001e2000c101116 */
[----:B------:R-:W-:Y:S05]  /*ae70*/  @P3 BRA `(.L_x_240) ;  /* 0x0000000000043947 */ /* 0x000fea0003800000 */
[----:B------:R2:W5:Y:S02]  /*ae80*/  LDG.E.U8 R0, desc[UR22][R30.64+0xc1] ;  /* 0x0000c1161e007981 */ /* 0x000564000c1e1100 */
.L_x_240:
[----:B------:R-:W-:Y:S05]  /*ae90*/  BSYNC B1 ;  /* 0x0000000000017941 */ /* 0x000fea0003800000 */
.L_x_239:
[----:B------:R-:W3:Y:S01]  /*aea0*/  LDL.LU R2, [R1+0x4] ;  /* 0x0000040001027983 */ /* 0x000ee20000300800 */
[----:B-----5:R-:W-:Y:S01]  /*aeb0*/  LOP3.LUT R0, R0, 0xff, RZ, 0xc0, !PT ;  /* 0x000000ff00007812 */ /* 0x020fe200078ec0ff */
[----:B------:R-:W-:Y:S01]  /*aec0*/  BSSY B1, `(.L_x_241) ;  /* 0x000000b000017945 */ /* 0x000fe20003800000 */
[----:B------:R-:W-:Y:S02]  /*aed0*/  ISETP.LT.OR P4, PT, R34, 0xc9, !P0 ;  /* 0x000000c92200780c */ /* 0x000fe40004781670 */
[----:B------:R-:W-:-:S05]  /*aee0*/  F2FP.F16.E4M3.UNPACK_B R0, R0 ;  /* 0x00000000ff00723e */ /* 0x000fca00020006ff */
[----:B------:R-:W-:-:S05]  /*aef0*/  HADD2.F32 R0, -RZ, R0.H0_H0 ;  /* 0x20000000ff007230 */ /* 0x000fca0000004100 */
[----:B------:R-:W-:-:S04]  /*af00*/  FMUL R0, R0, UR25 ;  /* 0x0000001900007c20 */ /* 0x000fc80008400000 */
[----:B---3--:R-:W-:-:S05]  /*af10*/  FFMA R0, R2, UR24, R0 ;  /* 0x0000001802007c23 */ /* 0x008fca0008000000 */
[----:B0-----:R-:W-:Y:S02]  /*af20*/  F2FP.SATFINITE.E4M3.F32.PACK_AB_MERGE_C R3, RZ, R0, RZ ;  /* 0x00000000ff03723e */ /* 0x001fe400048070ff */
[----:B------:R-:W-:-:S03]  /*af30*/  PRMT R0, RZ, 0x7610, R0 ;  /* 0x00007610ff007816 */ /* 0x000fc60000000000 */
[----:B------:R0:W-:Y:S01]  /*af40*/  @!P3 STG.E.U8 desc[UR22][R26.64+0xc1], R3 ;  /* 0x0000c1031a00b986 */ /* 0x0001e2000c101116 */
[----:B------:R-:W-:Y:S05]  /*af50*/  @P4 BRA `(.L_x_242) ;  /* 0x0000000000044947 */ /* 0x000fea0003800000 */
[----:B------:R3:W5:Y:S02]  /*af60*/  LDG.E.U8 R0, desc[UR22][R28.64+0xc8] ;  /* 0x0000c8161c007981 */ /* 0x000764000c1e1100 */
.L_x_242:
[----:B------:R-:W-:Y:S05]  /*af70*/  BSYNC B1 ;  /* 0x0000000000017941 */ /* 0x000fea0003800000 */
.L_x_241:
[----:B------:R-:W2:Y:S01]  /*af80*/  LDL.LU R2, [R1+0x8] ;  /* 0x0000080001027983 */ /* 0x000ea20000300800 */
        /* <DEDUP_REMOVED lines=12> */
.L_x_244:
[----:B------:R-:W-:Y:S05]  /*b050*/  BSYNC B1 ;  /* 0x0000000000017941 */ /* 0x000fea0003800000 */
.L_x_243:
        /* <DEDUP_REMOVED lines=13> */
.L_x_246:
[----:B------:R-:W-:Y:S05]  /*b130*/  BSYNC B1 ;  /* 0x0000000000017941 */ /* 0x000fea0003800000 */
.L_x_245:
        /* <DEDUP_REMOVED lines=13> */
.L_x_248:
[----:B------:R-:W-:Y:S05]  /*b210*/  BSYNC B1 ;  /* 0x0000000000017941 */ /* 0x000fea0003800000 */
.L_x_247:
        /* <DEDUP_REMOVED lines=13> */
.L_x_250:
[----:B------:R-:W-:Y:S05]  /*b2f0*/  BSYNC B1 ;  /* 0x0000000000017941 */ /* 0x000fea0003800000 */
.L_x_249:
        /* <DEDUP_REMOVED lines=13> */
.L_x_252:
[----:B------:R-:W-:Y:S05]  /*b3d0*/  BSYNC B1 ;  /* 0x0000000000017941 */ /* 0x000fea0003800000 */
.L_x_251:
        /* <DEDUP_REMOVED lines=13> */
.L_x_254:
[----:B------:R-:W-:Y:S05]  /*b4b0*/  BSYNC B1 ;  /* 0x0000000000017941 */ /* 0x000fea0003800000 */
.L_x_253:
        /* <DEDUP_REMOVED lines=13> */
.L_x_256:
[----:B------:R-:W-:Y:S05]  /*b590*/  BSYNC B1 ;  /* 0x0000000000017941 */ /* 0x000fea0003800000 */
.L_x_255:
        /* <DEDUP_REMOVED lines=13> */
.L_x_258:
[----:B------:R-:W-:Y:S05]  /*b670*/  BSYNC B1 ;  /* 0x0000000000017941 */ /* 0x000fea0003800000 */
.L_x_257:
        /* <DEDUP_REMOVED lines=13> */
.L_x_260:
[----:B------:R-:W-:Y:S05]  /*b750*/  BSYNC B1 ;  /* 0x0000000000017941 */ /* 0x000fea0003800000 */
.L_x_259:
        /* <DEDUP_REMOVED lines=13> */
.L_x_262:
[----:B------:R-:W-:Y:S05]  /*b830*/  BSYNC B1 ;  /* 0x0000000000017941 */ /* 0x000fea0003800000 */
.L_x_261:
        /* <DEDUP_REMOVED lines=13> */
.L_x_264:
[----:B------:R-:W-:Y:S05]  /*b910*/  BSYNC B1 ;  /* 0x0000000000017941 */ /* 0x000fea0003800000 */
.L_x_263:
        /* <DEDUP_REMOVED lines=13> */
.L_x_266:
[----:B------:R-:W-:Y:S05]  /*b9f0*/  BSYNC B1 ;  /* 0x0000000000017941 */ /* 0x000fea0003800000 */
.L_x_265:
        /* <DEDUP_REMOVED lines=13> */
.L_x_268:
[----:B------:R-:W-:Y:S05]  /*bad0*/  BSYNC B1 ;  /* 0x0000000000017941 */ /* 0x000fea0003800000 */
.L_x_267:
        /* <DEDUP_REMOVED lines=13> */
.L_x_270:
[----:B------:R-:W-:Y:S05]  /*bbb0*/  BSYNC B1 ;  /* 0x0000000000017941 */ /* 0x000fea0003800000 */
.L_x_269:
        /* <DEDUP_REMOVED lines=13> */
.L_x_272:
[----:B------:R-:W-:Y:S05]  /*bc90*/  BSYNC B1 ;  /* 0x0000000000017941 */ /* 0x000fea0003800000 */
.L_x_271:
        /* <DEDUP_REMOVED lines=13> */
.L_x_274:
[----:B------:R-:W-:Y:S05]  /*bd70*/  BSYNC B1 ;  /* 0x0000000000017941 */ /* 0x000fea0003800000 */
.L_x_273:
        /* <DEDUP_REMOVED lines=13> */
.L_x_276:
[----:B------:R-:W-:Y:S05]  /*be50*/  BSYNC B1 ;  /* 0x0000000000017941 */ /* 0x000fea0003800000 */
.L_x_275:
        /* <DEDUP_REMOVED lines=13> */
.L_x_278:
[----:B------:R-:W-:Y:S05]  /*bf30*/  BSYNC B1 ;  /* 0x0000000000017941 */ /* 0x000fea0003800000 */
.L_x_277:
        /* <DEDUP_REMOVED lines=13> */
.L_x_280:
[----:B------:R-:W-:Y:S05]  /*c010*/  BSYNC B1 ;  /* 0x0000000000017941 */ /* 0x000fea0003800000 */
.L_x_279:
        /* <DEDUP_REMOVED lines=13> */
.L_x_282:
[----:B------:R-:W-:Y:S05]  /*c0f0*/  BSYNC B1 ;  /* 0x0000000000017941 */ /* 0x000fea0003800000 */
.L_x_281:
        /* <DEDUP_REMOVED lines=13> */
.L_x_284:
[----:B------:R-:W-:Y:S05]  /*c1d0*/  BSYNC B1 ;  /* 0x0000000000017941 */ /* 0x000fea0003800000 */
.L_x_283:
        /* <DEDUP_REMOVED lines=13> */
.L_x_286:
[----:B------:R-:W-:Y:S05]  /*c2b0*/  BSYNC B1 ;  /* 0x0000000000017941 */ /* 0x000fea0003800000 */
.L_x_285:
        /* <DEDUP_REMOVED lines=13> */
.L_x_288:
[----:B------:R-:W-:Y:S05]  /*c390*/  BSYNC B1 ;  /* 0x0000000000017941 */ /* 0x000fea0003800000 */
.L_x_287:
        /* <DEDUP_REMOVED lines=13> */
.L_x_290:
[----:B------:R-:W-:Y:S05]  /*c470*/  BSYNC B1 ;  /* 0x0000000000017941 */ /* 0x000fea0003800000 */
.L_x_289:
        /* <DEDUP_REMOVED lines=13> */
.L_x_292:
[----:B------:R-:W-:Y:S05]  /*c550*/  BSYNC B1 ;  /* 0x0000000000017941 */ /* 0x000fea0003800000 */
.L_x_291:
        /* <DEDUP_REMOVED lines=13> */
.L_x_294:
[----:B------:R-:W-:Y:S05]  /*c630*/  BSYNC B1 ;  /* 0x0000000000017941 */ /* 0x000fea0003800000 */
.L_x_293:
        /* <DEDUP_REMOVED lines=13> */
.L_x_296:
[----:B------:R-:W-:Y:S05]  /*c710*/  BSYNC B1 ;  /* 0x0000000000017941 */ /* 0x000fea0003800000 */
.L_x_295:
[----:B------:R-:W-:Y:S05]  /*c720*/  @P1 BRA `(.L_x_297) ;  /* 0x0000002000a41947 */ /* 0x000fea0003800000 */
[----:B------:R-:W2:Y:S01]  /*c730*/  LDL.LU R2, [R1+0x74] ;  /* 0x0000740001027983 */ /* 0x000ea20000300800 */
[----:B-----5:R-:W-:-:S04]  /*c740*/  LOP3.LUT R0, R0, 0xff, RZ, 0xc0, !PT ;  /* 0x000000ff00007812 */ /* 0x020fc800078ec0ff */
[----:B------:R-:W-:-:S05]  /*c750*/  F2FP.F16.E4M3.UNPACK_B R0, R0 ;  /* 0x00000000ff00723e */ /* 0x000fca00020006ff */
[----:B------:R-:W-:-:S05]  /*c760*/  HADD2.F32 R0, -RZ, R0.H0_H0 ;  /* 0x20000000ff007230 */ /* 0x000fca0000004100 */
[----:B------:R-:W-:-:S04]  /*c770*/  FMUL R0, R0, UR25 ;  /* 0x0000001900007c20 */ /* 0x000fc80008400000 */
[----:B--2---:R-:W-:-:S05]  /*c780*/  FFMA R0, R2, UR24, R0 ;  /* 0x0000001802007c23 */ /* 0x004fca0008000000 */
[----:B0-----:R-:W-:-:S05]  /*c790*/  F2FP.SATFINITE.E4M3.F32.PACK_AB_MERGE_C R3, RZ, R0, RZ ;  /* 0x00000000ff03723e */ /* 0x001fca00048070ff */
[----:B------:R0:W-:Y:S01]  /*c7a0*/  STG.E.U8 desc[UR22][R26.64+0xf9], R3 ;  /* 0x0000f9031a007986 */ /* 0x0001e2000c101116 */
[----:B------:R-:W-:Y:S05]  /*c7b0*/  BRA `(.L_x_297) ;  /* 0x0000002000807947 */ /* 0x000fea0003800000 */
.L_x_40:
[C---:B------:R-:W-:Y:S01]  /*c7c0*/  ISETP.GE.AND P1, PT, R39.reuse, 0x1, PT ;  /* 0x000000012700780c */ /* 0x040fe20003f26270 */
[----:B------:R-:W-:Y:S01]  /*c7d0*/  FMUL R226, R226, UR24 ;  /* 0x00000018e2e27c20 */ /* 0x000fe20008400000 */
[----:B------:R-:W2:Y:S01]  /*c7e0*/  LDL.LU R227, [R1+0x10] ;  /* 0x0000100001e37983 */ /* 0x000ea20000300800 */
[----:B------:R-:W-:Y:S01]  /*c7f0*/  ISETP.GE.AND P0, PT, R39, 0x9, PT ;  /* 0x000000092700780c */ /* 0x000fe20003f06270 */
[----:B------:R-:W-:Y:S01]  /*c800*/  FMUL R225, R225, UR24 ;  /* 0x00000018e1e17c20 */ /* 0x000fe20008400000 */
[C---:B------:R-:W-:Y:S02]  /*c810*/  ISETP.LT.OR P4, PT, R34.reuse, 0x1, !P1 ;  /* 0x000000012200780c */ /* 0x040fe40004f81670 */
[C---:B------:R-:W-:Y:S02]  /*c820*/  ISETP.LT.OR P5, PT, R34.reuse, 0x2, !P1 ;  /* 0x000000022200780c */ /* 0x040fe40004fa1670 */
[----:B------:R-:W-:Y:S02]  /*c830*/  F2FP.SATFINITE.E4M3.F32.PACK_AB_MERGE_C R29, RZ, R226, RZ ;  /* 0x000000e2ff1d723e */ /* 0x000fe400048070ff */
[----:B------:R-:W-:Y:S01]  /*c840*/  ISETP.LT.OR P3, PT, R34, 0x1, !P0 ;  /* 0x000000012200780c */ /* 0x000fe20004761670 */
[----:B------:R-:W-:Y:S01]  /*c850*/  FMUL R224, R224, UR24 ;  /* 0x00000018e0e07c20 */ /* 0x000fe20008400000 */
[----:B------:R-:W-:Y:S01]  /*c860*/  ISETP.LT.OR P6, PT, R34, 0xa, !P1 ;  /* 0x0000000a2200780c */ /* 0x000fe20004fc1670 */
[----:B------:R-:W-:Y:S01]  /*c870*/  FMUL R223, R223, UR24 ;  /* 0x00000018dfdf7c20 */ /* 0x000fe20008400000 */
[----:B------:R-:W-:Y:S01]  /*c880*/  F2FP.SATFINITE.E4M3.F32.PACK_AB_MERGE_C R225, RZ, R225, RZ ;  /* 0x000000e1ffe1723e */ /* 0x000fe200048070ff */
[----:B------:R-:W-:Y:S01]  /*c890*/  FMUL R221, R221, UR24 ;  /* 0x00000018dddd7c20 */ /* 0x000fe20008400000 */
[----:B------:R-:W-:Y:S01]  /*c8a0*/  FMUL R222, R222, UR24 ;  /* 0x00000018dede7c20 */ /* 0x000fe20008400000 */
[----:B------:R0:W-:Y:S01]  /*c8b0*/  @!P4 STG.E.U8 desc[UR22][R24.64], R29 ;  /* 0x0000001d1800c986 */ /* 0x0001e2000c101116 */
[----:B------:R-:W-:-:S02]  /*c8c0*/  ISETP.LT.OR P4, PT, R34, 0x2, !P0 ;  /* 0x000000022200780c */ /* 0x000fc40004781670 */
[----:B------:R-:W-:Y:S01]  /*c8d0*/  F2FP.SATFINITE.E4M3.F32.PACK_AB_MERGE_C R31, RZ, R224, RZ ;  /* 0x000000e0ff1f723e */ /* 0x000fe200048070ff */
[----:B------:R3:W-:Y:S01]  /*c8e0*/  @!P5 STG.E.U8 desc[UR22][R24.64+0x1], R225 ;  /* 0x000001e11800d986 */ /* 0x0007e2000c101116 */
[----:B------:R-:W-:Y:S02]  /*c8f0*/  ISETP.LT.OR P5, PT, R34, 0x9, !P1 ;  /* 0x000000092200780c */ /* 0x000fe40004fa1670 */
[----:B------:R-:W-:Y:S01]  /*c900*/  F2FP.SATFINITE.E4M3.F32.PACK_AB_MERGE_C R223, RZ, R223, RZ ;  /* 0x000000dfffdf723e */ /* 0x000fe200048070ff */
[----:B------:R-:W-:Y:S01]  /*c910*/  FMUL R220, R220, UR24 ;  /* 0x00000018dcdc7c20 */ /* 0x000fe20008400000 */
[----:B------:R-:W-:Y:S01]  /*c920*/  F2FP.SATFINITE.E4M3.F32.PACK_AB_MERGE_C R221, RZ, R221, RZ ;  /* 0x000000ddffdd723e */ /* 0x000fe200048070ff */
[----:B------:R-:W-:Y:S01]  /*c930*/  @!P3 STG.E.U8 desc[UR22][R26.64], R31 ;  /* 0x0000001f1a00b986 */ /* 0x000fe2000c101116 */
[----:B------:R-:W-:-:S03]  /*c940*/  ISETP.LT.OR P3, PT, R34, 0x9, !P0 ;  /* 0x000000092200780c */ /* 0x000fc60004761670 */
[----:B------:R-:W-:Y:S01]  /*c950*/  @!P4 STG.E.U8 desc[UR22][R26.64+0x1], R223 ;  /* 0x000001df1a00c986 */ /* 0x000fe2000c101116 */
[----:B------:R-:W-:-:S03]  /*c960*/  ISETP.LT.OR P4, PT, R34, 0xa, !P0 ;  /* 0x0000000a2200780c */ /* 0x000fc60004781670 */
[----:B------:R-:W-:Y:S01]  /*c970*/  @!P6 STG.E.U8 desc[UR22][R24.64+0x9], R221 ;  /* 0x000009dd1800e986 */ /* 0x000fe2000c101116 */
[C---:B------:R-:W-:Y:S01]  /*c980*/  ISETP.LT.OR P6, PT, R34.reuse, 0x12, !P1 ;  /* 0x000000122200780c */ /* 0x040fe20004fc1670 */
[----:B------:R-:W-:Y:S01]  /*c990*/  FMUL R219, R219, UR24 ;  /* 0x00000018dbdb7c20 */ /* 0x000fe20008400000 */
[----:B0-----:R-:W-:Y:S01]  /*c9a0*/  F2FP.SATFINITE.E4M3.F32.PACK_AB_MERGE_C R29, RZ, R222, RZ ;  /* 0x000000deff1d723e */ /* 0x001fe200048070ff */
[----:B------:R-:W-:Y:S01]  /*c9b0*/  FMUL R217, R217, UR24 ;  /* 0x00000018d9d97c20 */ /* 0x000fe20008400000 */
[----:B------:R-:W4:Y:S01]  /*c9c0*/  LDL.LU R226, [R1+0xc] ;  /* 0x00000c0001e27983 */ /* 0x000f220000300800 */
[----:B------:R-:W-:Y:S02]  /*c9d0*/  F2FP.SATFINITE.E4M3.F32.PACK_AB_MERGE_C R33, RZ, R220, RZ ;  /* 0x000000dcff21723e */ /* 0x000fe400048070ff */
[----:B------:R-:W-:Y:S01]  /*c9e0*/  F2FP.SATFINITE.E4M3.F32.PACK_AB_MERGE_C R219, RZ, R219, RZ ;  /* 0x000000dbffdb723e */ /* 0x000fe200048070ff */
[----:B------:R0:W-:Y:S01]  /*c9f0*/  @!P5 STG.E.U8 desc[UR22][R24.64+0x8], R29 ;  /* 0x0000081d1800d986 */ /* 0x0001e2000c101116 */
[----:B------:R-:W-:-:S02]  /*ca00*/  ISETP.LT.OR P5, PT, R34, 0x11, !P1 ;  /* 0x000000112200780c */ /* 0x000fc40004fa1670 */
[----:B------:R-:W-:Y:S01]  /*ca10*/  F2FP.SATFINITE.E4M3.F32.PACK_AB_MERGE_C R217, RZ, R217, RZ ;  /* 0x000000d9ffd9723e */ /* 0x000fe200048070ff */
[----:B---3--:R-:W3:Y:S01]  /*ca20*/  LDL.LU R225, [R1+0x8] ;  /* 0x0000080001e17983 */ /* 0x008ee20000300800 */
[----:B------:R-:W-:-:S03]  /*ca30*/  FMUL R218, R218, UR24 ;  /* 0x00000018dada7c20 */ /* 0x000fc60008400000 */
[----:B------:R-:W4:Y:S04]  /*ca40*/  LDL.LU R224, [R1+0x4] ;  /* 0x0000040001e07983 */ /* 0x000f280000300800 */
[----:B------:R-:W3:Y:S01]  /*ca50*/  LDL.LU R222, [R1] ;  /* 0x0000000001de7983 */ /* 0x000ee20000300800 */
[----:B0-----:R-:W-:Y:S01]  /*ca60*/  F2FP.SATFINITE.E4M3.F32.PACK_AB_MERGE_C R29, RZ, R218, RZ ;  /* 0x000000daff1d723e */ /* 0x001fe200048070ff */
[----:B------:R-:W-:Y:S01]  /*ca70*/  FMUL R216, R216, UR24 ;  /* 0x00000018d8d87c20 */ /* 0x000fe20008400000 */
[----:B------:R-:W-:Y:S01]  /*ca80*/  FMUL R215, R215, UR24 ;  /* 0x00000018d7d77c20 */ /* 0x000fe20008400000 */
[----:B------:R0:W-:Y:S01]  /*ca90*/  @!P3 STG.E.U8 desc[UR22][R26.64+0x8], R33 ;  /* 0x000008211a00b986 */ /* 0x0001e2000c101116 */
[C---:B------:R-:W-:Y:S01]  /*caa0*/  ISETP.LT.OR P3, PT, R34.reuse, 0x11, !P0 ;  /* 0x000000112200780c */ /* 0x040fe20004761670 */
[----:B------:R-:W-:Y:S01]  /*cab0*/  FMUL R213, R213, UR24 ;  /* 0x00000018d5d57c20 */ /* 0x000fe20008400000 */
[----:B------:R-:W-:Y:S01]  /*cac0*/  F2FP.SATFINITE.E4M3.F32.PACK_AB_MERGE_C R31, RZ, R216, RZ ;  /* 0x000000d8ff1f723e */ /* 0x000fe200048070ff */
[----:B------:R-:W-:Y:S01]  /*cad0*/  @!P4 STG.E.U8 desc[UR22][R26.64+0x9], R219 ;  /* 0x000009db1a00c986 */ /* 0x000fe2000c101116 */
[----:B------:R-:W-:Y:S01]  /*cae0*/  ISETP.LT.OR P4, PT, R34, 0x12, !P0 ;  /* 0x000000122200780c */ /* 0x000fe20004781670 */
[----:B------:R-:W-:Y:S01]  /*caf0*/  FMUL R214, R214, UR24 ;  /* 0x00000018d6d67c20 */ /* 0x000fe20008400000 */
[----:B------:R-:W-:Y:S01]  /*cb00*/  F2FP.SATFINITE.E4M3.F32.PACK_AB_MERGE_C R215, RZ, R215, RZ ;  /* 0x000000d7ffd7723e */ /* 0x000fe200048070ff */
[----:B------:R-:W-:Y:S01]  /*cb10*/  @!P6 STG.E.U8 desc[UR22][R24.64+0x11], R217 ;  /* 0x000011d91800e986 */ /* 0x000fe2000c101116 */
[----:B------:R-:W-:Y:S01]  /*cb20*/  ISETP.LT.OR P6, PT, R34, 0x1a, !P1 ;  /* 0x0000001a2200780c */ /* 0x000fe20004fc1670 */
[----:B------:R-:W-:Y:S01]  /*cb30*/  FMUL R212, R212, UR24 ;  /* 0x00000018d4d47c20 */ /* 0x000fe20008400000 */
[----:B------:R-:W-:Y:S01]  /*cb40*/  F2FP.SATFINITE.E4M3.F32.PACK_AB_MERGE_C R213, RZ, R213, RZ ;  /* 0x000000d5ffd5723e */ /* 0x000fe200048070ff */
[----:B------:R1:W-:Y:S01]  /*cb50*/  @!P5 STG.E.U8 desc[UR22][R24.64+0x10], R29 ;  /* 0x0000101d1800d986 */ /* 0x0003e2000c101116 */
[C---:B------:R-:W-:Y:S01]  /*cb60*/  ISETP.LT.OR P5, PT, R34.reuse, 0x19, !P1 ;  /* 0x000000192200780c */ /* 0x040fe20004fa1670 */
[----:B------:R-:W-:Y:S01]  /*cb70*/  FMUL R211, R211, UR24 ;  /* 0x00000018d3d37c20 */ /* 0x000fe20008400000 */
[----:B------:R-:W-:Y:S01]  /*cb80*/  FMUL R209, R209, UR24 ;  /* 0x00000018d1d17c20 */ /* 0x000fe20008400000 */
[----:B------:R1:W-:Y:S01]  /*cb90*/  @!P3 STG.E.U8 desc[UR22][R26.64+0x10], R31 ;  /* 0x0000101f1a00b986 */ /* 0x0003e2000c101116 */
[----:B------:R-:W-:Y:S01]  /*cba0*/  ISETP.LT.OR P3, PT, R34, 0x19, !P0 ;  /* 0x000000192200780c */ /* 0x000fe20004761670 */
[----:B------:R-:W-:Y:S01]  /*cbb0*/  FMUL R210, R210, UR24 ;  /* 0x00000018d2d27c20 */ /* 0x000fe20008400000 */
[----:B0-----:R-:W-:Y:S01]  /*cbc0*/  F2FP.SATFINITE.E4M3.F32.PACK_AB_MERGE_C R33, RZ, R212, RZ ;  /* 0x000000d4ff21723e */ /* 0x001fe200048070ff */
[----:B------:R-:W-:Y:S01]  /*cbd0*/  @!P4 STG.E.U8 desc[UR22][R26.64+0x11], R215 ;  /* 0x000011d71a00c986 */ /* 0x000fe2000c101116 */
[----:B------:R-:W-:Y:S01]  /*cbe0*/  ISETP.LT.OR P4, PT, R34, 0x1a, !P0 ;  /* 0x0000001a2200780c */ /* 0x000fe20004781670 */
[----:B------:R-:W-:Y:S01]  /*cbf0*/  FMUL R208, R208, UR24 ;  /* 0x00000018d0d07c20 */ /* 0x000fe20008400000 */
[----:B------:R-:W-:Y:S01]  /*cc00*/  F2FP.SATFINITE.E4M3.F32.PACK_AB_MERGE_C R211, RZ, R211, RZ ;  /* 0x000000d3ffd3723e */ /* 0x000fe200048070ff */
[----:B------:R-:W-:Y:S01]  /*cc10*/  @!P6 STG.E.U8 desc[UR22][R24.64+0x19], R213 ;  /* 0x000019d51800e986 */ /* 0x000fe2000c101116 */
[----:B------:R-:W-:Y:S01]  /*cc20*/  ISETP.LT.OR P6, PT, R34, 0x22, !P1 ;  /* 0x000000222200780c */ /* 0x000fe20004fc1670 */
[----:B------:R-:W-:Y:S01]  /*cc30*/  FMUL R207, R207, UR24 ;  /* 0x00000018cfcf7c20 */ /* 0x000fe20008400000 */
[----:B-1----:R-:W-:Y:S01]  /*cc40*/  F2FP.SATFINITE.E4M3.F32.PACK_AB_MERGE_C R29, RZ, R214, RZ ;  /* 0x000000d6ff1d723e */ /* 0x002fe200048070ff */
[----:B------:R-:W-:Y:S01]  /*cc50*/  FMUL R205, R205, UR24 ;  /* 0x00000018cdcd7c20 */ /* 0x000fe20008400000 */
[----:B------:R-:W-:Y:S01]  /*cc60*/  F2FP.SATFINITE.E4M3.F32.PACK_AB_MERGE_C R209, RZ, R209, RZ ;  /* 0x000000d1ffd1723e */ /* 0x000fe200048070ff */
[----:B------:R-:W-:Y:S01]  /*cc70*/  FMUL R206, R206, UR24 ;  /* 0x00000018cece7c20 */ /* 0x000fe20008400000 */
[----:B------:R-:W-:Y:S01]  /*cc80*/  F2FP.SATFINITE.E4M3.F32.PACK_AB_MERGE_C R31, RZ, R208, RZ ;  /* 0x000000d0ff1f723e */ /* 0x000fe200048070ff */
[----:B------:R0:W-:Y:S01]  /*cc90*/  @!P5 STG.E.U8 desc[UR22][R24.64+0x18], R29 ;  /* 0x0000181d1800d986 */ /* 0x0001e2000c101116 */
[----:B------:R-:W-:Y:S01]  /*cca0*/  ISETP.LT.OR P5, PT, R34, 0x21, !P1 ;  /* 0x000000212200780c */ /* 0x000fe20004fa1670 */
[----:B------:R-:W-:Y:S01]  /*ccb0*/  FMUL R204, R204, UR24 ;  /* 0x00000018cccc7c20 */ /* 0x000fe20008400000 */
[----:B------:R-:W-:Y:S01]  /*ccc0*/  F2FP.SATFINITE.E4M3.F32.PACK_AB_MERGE_C R207, RZ, R207, RZ ;  /* 0x000000cfffcf723e */ /* 0x000fe200048070ff */
[----:B------:R1:W-:Y:S01]  /*ccd0*/  @!P3 STG.E.U8 desc[UR22][R26.64+0x18], R33 ;  /* 0x000018211a00b986 */ /* 0x0003e2000c101116 */
[C---:B------:R-:W-:Y:S01]  /*cce0*/  ISETP.LT.OR P3, PT, R34.reuse, 0x21, !P0 ;  /* 0x000000212200780c */ /* 0x040fe20004761670 */
[----:B------:R-:W-:Y:S01]  /*ccf0*/  FMUL R203, R203, UR24 ;  /* 0x00000018cbcb7c20 */ /* 0x000fe20008400000 */
[----:B------:R-:W-:Y:S01]  /*cd00*/  F2FP.SATFINITE.E4M3.F32.PACK_AB_MERGE_C R205, RZ, R205, RZ ;  /* 0x000000cdffcd723e */ /* 0x000fe200048070ff */
[----:B------:R-:W-:Y:S01]  /*cd10*/  @!P4 STG.E.U8 desc[UR22][R26.64+0x19], R211 ;  /* 0x000019d31a00c986 */ /* 0x000fe2000c101116 */
[C---:B------:R-:W-:Y:S01]  /*cd20*/  ISETP.LT.OR P4, PT, R34.reuse, 0x22, !P0 ;  /* 0x000000222200780c */ /* 0x040fe20004781670 */
[----:B------:R-:W-:Y:S01]  /*cd30*/  FMUL R201, R201, UR24 ;  /* 0x00000018c9c97c20 */ /* 0x000fe20008400000 */
[----:B------:R-:W-:Y:S01]  /*cd40*/  F2FP.SATFINITE.E4M3.F32.PACK_AB_MERGE_C R203, RZ, R203, RZ ;  /* 0x000000cbffcb723e */ /* 0x000fe200048070ff */
[----:B------:R-:W-:Y:S01]  /*cd50*/  @!P6 STG.E.U8 desc[UR22][R24.64+0x21], R209 ;  /* 0x000021d11800e986 */ /* 0x000fe2000c101116 */
[----:B------:R-:W-:Y:S01]  /*cd60*/  ISETP.LT.OR P6, PT, R34, 0x2a, !P1 ;  /* 0x0000002a2200780c */ /* 0x000fe20004fc1670 */
[----:B------:R-:W-:Y:S01]  /*cd70*/  FMUL R202, R202, UR24 ;  /* 0x00000018caca7c20 */ /* 0x000fe20008400000 */
[----:B0-----:R-:W-:Y:S01]  /*cd80*/  F2FP.SATFINITE.E4M3.F32.PACK_AB_MERGE_C R29, RZ, R210, RZ ;  /* 0x000000d2ff1d723e */ /* 0x001fe200048070ff */
[----:B------:R-:W-:Y:S01]  /*cd90*/  FMUL R200, R200, UR24 ;  /* 0x00000018c8c87c20 */ /* 0x000fe20008400000 */
[----:B-1----:R-:W-:Y:S01]  /*cda0*/  F2FP.SATFINITE.E4M3.F32.PACK_AB_MERGE_C R33, RZ, R204, RZ ;  /* 0x000000ccff21723e */ /* 0x002fe200048070ff */
[----:B------:R-:W-:Y:S01]  /*cdb0*/  FMUL R199, R199, UR24 ;  /* 0x00000018c7c77c20 */ /* 0x000fe20008400000 */
[----:B------:R-:W-:Y:S01]  /*cdc0*/  F2FP.SATFINITE.E4M3.F32.PACK_AB_MERGE_C R201, RZ, R201, RZ ;  /* 0x000000c9ffc9723e */ /* 0x000fe200048070ff */
[----:B------:R0:W-:Y:S01]  /*cdd0*/  @!P5 STG.E.U8 desc[UR22][R24.64+0x20], R29 ;  /* 0x0000201d1800d986 */ /* 0x0001e2000c101116 */
[C---:B------:R-:W-:Y:S01]  /*cde0*/  ISETP.LT.OR P5, PT, R34.reuse, 0x29, !P1 ;  /* 0x000000292200780c */ /* 0x040fe20004fa1670 */
[----:B------:R-:W-:Y:S01]  /*cdf0*/  FMUL R197, R197, UR24 ;  /* 0x00000018c5c57c20 */ /* 0x000fe20008400000 */
[----:B------:R-:W-:Y:S01]  /*ce00*/  F2FP.SATFINITE.E4M3.F32.PACK_AB_MERGE_C R199, RZ, R199, RZ ;  /* 0x000000c7ffc7723e */ /* 0x000fe200048070ff */
[----:B------:R1:W-:Y:S01]  /*ce10*/  @!P3 STG.E.U8 desc[UR22][R26.64+0x20], R31 ;  /* 0x0000201f1a00b986 */ /* 0x0003e2000c101116 */
[----:B------:R-:W-:Y:S01]  /*ce20*/  ISETP.LT.OR P3, PT, R34, 0x29, !P0 ;  /* 0x000000292200780c */ /* 0x000fe20004761670 */
[----:B------:R-:W-:Y:S01]  /*ce30*/  FMUL R198, R198, UR24 ;  /* 0x00000018c6c67c20 */ /* 0x000fe20008400000 */
[----:B------:R-:W-:Y:S01]  /*ce40*/  F2FP.SATFINITE.E4M3.F32.PACK_AB_MERGE_C R197, RZ, R197, RZ ;  /* 0x000000c5ffc5723e */ /* 0x000fe200048070ff */
[----:B------:R-:W-:Y:S01]  /*ce50*/  @!P4 STG.E.U8 desc[UR22][R26.64+0x21], R207 ;  /* 0x000021cf1a00c986 */ /* 0x000fe2000c101116 */
[----:B------:R-:W-:Y:S01]  /*ce60*/  ISETP.LT.OR P4, PT, R34, 0x2a, !P0 ;  /* 0x0000002a2200780c */ /* 0x000fe20004781670 */
[----:B------:R-:W-:Y:S01]  /*ce70*/  FMUL R196, R196, UR24 ;  /* 0x00000018c4c47c20 */ /* 0x000fe20008400000 */
[----:B------:R-:W-:Y:S01]  /*ce80*/  FMUL R195, R195, UR24 ;  /* 0x00000018c3c37c20 */ /* 0x000fe20008400000 */
        /* <DEDUP_REMOVED lines=27> */
[----:B------:R-:W-:Y:S01]  /*d040*/  FMUL R186, R186, UR24 ;  /* 0x00000018baba7c20 */ /* 0x000fe20008400000 */
        /* <DEDUP_REMOVED lines=154> */
[----:B-----5:R-:W-:Y:S01]  /*d9f0*/  FMUL R5, R5, UR24 ;  /* 0x0000001805057c20 */ /* 0x020fe20008400000 */
[----:B0-----:R-:W-:Y:S01]  /*da00*/  F2FP.SATFINITE.E4M3.F32.PACK_AB_MERGE_C R29, RZ, R170, RZ ;  /* 0x000000aaff1d723e */ /* 0x001fe200048070ff */
[----:B------:R-:W-:Y:S01]  /*da10*/  FMUL R0, R0, UR24 ;  /* 0x0000001800007c20 */ /* 0x000fe20008400000 */
[----:B-1----:R-:W-:Y:S01]  /*da20*/  F2FP.SATFINITE.E4M3.F32.PACK_AB_MERGE_C R33, RZ, R164, RZ ;  /* 0x000000a4ff21723e */ /* 0x002fe200048070ff */
[----:B------:R-:W-:Y:S01]  /*da30*/  FMUL R6, R6, UR24 ;  /* 0x0000001806067c20 */ /* 0x000fe20008400000 */
[----:B------:R-:W-:Y:S01]  /*da40*/  F2FP.SATFINITE.E4M3.F32.PACK_AB_MERGE_C R7, RZ, R7, RZ ;  /* 0x00000007ff07723e */ /* 0x000fe200048070ff */
[----:B------:R0:W-:Y:S01]  /*da50*/  @!P5 STG.E.U8 desc[UR22][R24.64+0x70], R29 ;  /* 0x0000701d1800d986 */ /* 0x0001e2000c101116 */
[----:B------:R-:W-:Y:S01]  /*da60*/  ISETP.LT.OR P5, PT, R34, 0x79, !P1 ;  /* 0x000000792200780c */ /* 0x000fe20004fa1670 */
[----:B------:R-:W-:Y:S01]  /*da70*/  FMUL R2, R2, UR24 ;  /* 0x0000001802027c20 */ /* 0x000fe20008400000 */
[----:B------:R-:W-:Y:S01]  /*da80*/  F2FP.SATFINITE.E4M3.F32.PACK_AB_MERGE_C R5, RZ, R5, RZ ;  /* 0x00000005ff05723e */ /* 0x000fe200048070ff */
[----:B------:R1:W-:Y:S01]  /*da90*/  @!P3 STG.E.U8 desc[UR22][R26.64+0x70], R31 ;  /* 0x0000701f1a00b986 */ /* 0x0003e2000c101116 */
[----:B------:R-:W-:Y:S01]  /*daa0*/  ISETP.LT.OR P3, PT, R34, 0x79, !P0 ;  /* 0x000000792200780c */ /* 0x000fe20004761670 */
[----:B------:R-:W-:Y:S01]  /*dab0*/  FMUL R3, R3, UR24 ;  /* 0x0000001803037c20 */ /* 0x000fe20008400000 */
[----:B------:R-:W-:Y:S01]  /*dac0*/  FMUL R4, R4, UR24 ;  /* 0x0000001804047c20 */ /* 0x000fe20008400000 */
[----:B------:R-:W-:Y:S01]  /*dad0*/  @!P4 STG.E.U8 desc[UR22][R26.64+0x71], R167 ;  /* 0x000071a71a00c986 */ /* 0x000fe2000c101116 */
[----:B------:R-:W-:-:S03]  /*dae0*/  ISETP.LT.OR P4, PT, R34, 0x7a, !P0 ;  /* 0x0000007a2200780c */ /* 0x000fc60004781670 */
[----:B------:R-:W-:Y:S01]  /*daf0*/  @!P6 STG.E.U8 desc[UR22][R24.64+0x79], R165 ;  /* 0x000079a51800e986 */ /* 0x000fe2000c101116 */
[----:B------:R-:W-:Y:S02]  /*db00*/  ISETP.LT.OR P6, PT, R34, 0x82, !P1 ;  /* 0x000000822200780c */ /* 0x000fe40004fc1670 */
[----:B0-----:R-:W-:Y:S01]  /*db10*/  F2FP.SATFINITE.E4M3.F32.PACK_AB_MERGE_C R29, RZ, R166, RZ ;  /* 0x000000a6ff1d723e */ /* 0x001fe200048070ff */
[----:B------:R-:W4:Y:S01]  /*db20*/  LDL.LU R220, [R1+0x14] ;  /* 0x0000140001dc7983 */ /* 0x000f220000300800 */
[----:B-1----:R-:W-:-:S03]  /*db30*/  F2FP.SATFINITE.E4M3.F32.PACK_AB_MERGE_C R31, RZ, R160, RZ ;  /* 0x000000a0ff1f723e */ /* 0x002fc600048070ff */
[----:B------:R0:W-:Y:S01]  /*db40*/  @!P5 STG.E.U8 desc[UR22][R24.64+0x78], R29 ;  /* 0x0000781d1800d986 */ /* 0x0001e2000c101116 */
[----:B------:R-:W-:-:S03]  /*db50*/  ISETP.LT.OR P5, PT, R34, 0x81, !P1 ;  /* 0x000000812200780c */ /* 0x000fc60004fa1670 */
[----:B------:R1:W-:Y:S01]  /*db60*/  @!P3 STG.E.U8 desc[UR22][R26.64+0x78], R33 ;  /* 0x000078211a00b986 */ /* 0x0003e2000c101116 */
[----:B------:R-:W-:-:S03]  /*db70*/  ISETP.LT.OR P3, PT, R34, 0x81, !P0 ;  /* 0x000000812200780c */ /* 0x000fc60004761670 */
        /* <DEDUP_REMOVED lines=26> */
[----:B0-----:R-:W-:Y:S02]  /*dd20*/  F2FP.SATFINITE.E4M3.F32.PACK_AB_MERGE_C R29, RZ, R154, RZ ;  /* 0x0000009aff1d723e */ /* 0x001fe400048070ff */
[----:B-1----:R-:W-:-:S03]  /*dd30*/  F2FP.SATFINITE.E4M3.F32.PACK_AB_MERGE_C R33, RZ, R20, RZ ;  /* 0x00000014ff21723e */ /* 0x002fc600048070ff */
[----:B------:R0:W-:Y:S01]  /*dd40*/  @!P5 STG.E.U8 desc[UR22][R24.64+0x90], R29 ;  /* 0x0000901d1800d986 */ /* 0x0001e2000c101116 */
[----:B------:R-:W-:-:S03]  /*dd50*/  ISETP.LT.OR P5, PT, R34, 0x99, !P1 ;  /* 0x000000992200780c */ /* 0x000fc60004fa1670 */
[----:B------:R-:W-:Y:S01]  /*dd60*/  @!P3 STG.E.U8 desc[UR22][R26.64+0x90], R31 ;  /* 0x0000901f1a00b986 */ /* 0x000fe2000c101116 */
[----:B------:R-:W-:-:S03]  /*dd70*/  ISETP.LT.OR P3, PT, R34, 0x99, !P0 ;  /* 0x000000992200780c */ /* 0x000fc60004761670 */
[----:B------:R1:W-:Y:S01]  /*dd80*/  @!P4 STG.E.U8 desc[UR22][R26.64+0x91], R23 ;  /* 0x000091171a00c986 */ /* 0x0003e2000c101116 */
[----:B------:R-:W-:-:S03]  /*dd90*/  ISETP.LT.OR P4, PT, R34, 0x9a, !P0 ;  /* 0x0000009a2200780c */ /* 0x000fc60004781670 */
[----:B------:R2:W-:Y:S01]  /*dda0*/  @!P6 STG.E.U8 desc[UR22][R24.64+0x99], R21 ;  /* 0x000099151800e986 */ /* 0x0005e2000c101116 */
[----:B------:R-:W-:Y:S02]  /*ddb0*/  ISETP.LT.OR P6, PT, R34, 0xa2, !P1 ;  /* 0x000000a22200780c */ /* 0x000fe40004fc1670 */
[----:B0-----:R-:W-:-:S05]  /*ddc0*/  F2FP.SATFINITE.E4M3.F32.PACK_AB_MERGE_C R29, RZ, R22, RZ ;  /* 0x00000016ff1d723e */ /* 0x001fca00048070ff */
[----:B------:R-:W-:Y:S01]  /*ddd0*/  @!P5 STG.E.U8 desc[UR22][R24.64+0x98], R29 ;  /* 0x0000981d1800d986 */ /* 0x000fe2000c101116 */
[C---:B------:R-:W-:Y:S02]  /*dde0*/  ISETP.LT.OR P5, PT, R34.reuse, 0xa1, !P1 ;  /* 0x000000a12200780c */ /* 0x040fe40004fa1670 */
[----:B-1----:R-:W-:Y:S01]  /*ddf0*/  F2FP.SATFINITE.E4M3.F32.PACK_AB_MERGE_C R23, RZ, R18, RZ ;  /* 0x00000012ff17723e */ /* 0x002fe200048070ff */
[----:B------:R-:W-:Y:S01]  /*de00*/  @!P3 STG.E.U8 desc[UR22][R26.64+0x98], R33 ;  /* 0x000098211a00b986 */ /* 0x000fe2000c101116 */
[C---:B------:R-:W-:Y:S02]  /*de10*/  ISETP.LT.OR P3, PT, R34.reuse, 0xa1, !P0 ;  /* 0x000000a12200780c */ /* 0x040fe40004761670 */
[----:B--2---:R-:W-:Y:S01]  /*de20*/  F2FP.SATFINITE.E4M3.F32.PACK_AB_MERGE_C R21, RZ, R16, RZ ;  /* 0x00000010ff15723e */ /* 0x004fe200048070ff */
[----:B------:R0:W-:Y:S01]  /*de30*/  @!P4 STG.E.U8 desc[UR22][R26.64+0x99], R19 ;  /* 0x000099131a00c986 */ /* 0x0001e2000c101116 */
[----:B------:R-:W-:-:S03]  /*de40*/  ISETP.LT.OR P4, PT, R34, 0xa2, !P0 ;  /* 0x000000a22200780c */ /* 0x000fc60004781670 */
[----:B------:R1:W-:Y:S01]  /*de50*/  @!P6 STG.E.U8 desc[UR22][R24.64+0xa1], R17 ;  /* 0x0000a1111800e986 */ /* 0x0003e2000c101116 */
[----:B------:R-:W-:-:S03]  /*de60*/  ISETP.LT.OR P6, PT, R34, 0xaa, !P1 ;  /* 0x000000aa2200780c */ /* 0x000fc60004fc1670 */
[----:B------:R-:W-:Y:S01]  /*de70*/  @!P5 STG.E.U8 desc[UR22][R24.64+0xa0], R23 ;  /* 0x0000a0171800d986 */ /* 0x000fe2000c101116 */
[----:B------:R-:W-:-:S03]  /*de80*/  ISETP.LT.OR P5, PT, R34, 0xa9, !P1 ;  /* 0x000000a92200780c */ /* 0x000fc60004fa1670 */
[----:B------:R-:W-:Y:S01]  /*de90*/  @!P3 STG.E.U8 desc[UR22][R26.64+0xa0], R21 ;  /* 0x0000a0151a00b986 */ /* 0x000fe2000c101116 */
[C---:B------:R-:W-:Y:S02]  /*dea0*/  ISETP.LT.OR P3, PT, R34.reuse, 0xa9, !P0 ;  /* 0x000000a92200780c */ /* 0x040fe40004761670 */
[----:B0-----:R-:W-:Y:S01]  /*deb0*/  F2FP.SATFINITE.E4M3.F32.PACK_AB_MERGE_C R19, RZ, R14, RZ ;  /* 0x0000000eff13723e */ /* 0x001fe200048070ff */
[----:B------:R0:W-:Y:S01]  /*dec0*/  @!P4 STG.E.U8 desc[UR22][R26.64+0xa1], R15 ;  /* 0x0000a10f1a00c986 */ /* 0x0001e2000c101116 */
[C---:B------:R-:W-:Y:S02]  /*ded0*/  ISETP.LT.OR P4, PT, R34.reuse, 0xaa, !P0 ;  /* 0x000000aa2200780c */ /* 0x040fe40004781670 */
[----:B-1----:R-:W-:Y:S01]  /*dee0*/  F2FP.SATFINITE.E4M3.F32.PACK_AB_MERGE_C R17, RZ, R12, RZ ;  /* 0x0000000cff11723e */ /* 0x002fe200048070ff */
        /* <DEDUP_REMOVED lines=15> */
[----:B0-----:R-:W-:Y:S02]  /*dfe0*/  F2FP.SATFINITE.E4M3.F32.PACK_AB_MERGE_C R11, RZ, R6, RZ ;  /* 0x00000006ff0b723e */ /* 0x001fe400048070ff */
[C---:B------:R-:W-:Y:S01]  /*dff0*/  ISETP.LT.OR P3, PT, R34.reuse, 0xb9, !P0 ;  /* 0x000000b92200780c */ /* 0x040fe20004761670 */
[----:B------:R0:W-:Y:S01]  /*e000*/  @!P4 STG.E.U8 desc[UR22][R26.64+0xb1], R7 ;  /* 0x0000b1071a00c986 */ /* 0x0001e2000c101116 */
[----:B-1----:R-:W-:Y:S02]  /*e010*/  F2FP.SATFINITE.E4M3.F32.PACK_AB_MERGE_C R9, RZ, R4, RZ ;  /* 0x00000004ff09723e */ /* 0x002fe400048070ff */
[C---:B------:R-:W-:Y:S01]  /*e020*/  ISETP.LT.OR P4, PT, R34.reuse, 0xba, !P0 ;  /* 0x000000ba2200780c */ /* 0x040fe20004781670 */
[----:B------:R1:W-:Y:S04]  /*e030*/  @!P6 STG.E.U8 desc[UR22][R24.64+0xb9], R5 ;  /* 0x0000b9051800e986 */ /* 0x0003e8000c101116 */
[----:B------:R2:W-:Y:S01]  /*e040*/  @!P5 STG.E.U8 desc[UR22][R24.64+0xb8], R11 ;  /* 0x0000b80b1800d986 */ /* 0x0005e2000c101116 */
[----:B------:R-:W-:Y:S01]  /*e050*/  FMUL R4, R227, UR24 ;  /* 0x00000018e3047c20 */ /* 0x000fe20008400000 */
[----:B------:R-:W-:-:S02]  /*e060*/  ISETP.LT.OR P5, PT, R34, 0xc1, !P1 ;  /* 0x000000c12200780c */ /* 0x000fc40004fa1670 */
[----:B0-----:R-:W-:Y:S02]  /*e070*/  F2FP.SATFINITE.E4M3.F32.PACK_AB_MERGE_C R7, RZ, R3, RZ ;  /* 0x00000003ff07723e */ /* 0x001fe400048070ff */
[----:B-1----:R-:W-:Y:S01]  /*e080*/  F2FP.SATFINITE.E4M3.F32.PACK_AB_MERGE_C R5, RZ, R0, RZ ;  /* 0x00000000ff05723e */ /* 0x002fe200048070ff */
[----:B---3--:R-:W-:Y:S01]  /*e090*/  FMUL R0, R222, UR24 ;  /* 0x00000018de007c20 */ /* 0x008fe20008400000 */
[----:B------:R-:W-:Y:S01]  /*e0a0*/  ISETP.LT.OR P6, PT, R34, 0xc2, !P1 ;  /* 0x000000c22200780c */ /* 0x000fe20004fc1670 */
[----:B------:R-:W3:Y:S01]  /*e0b0*/  LDL.LU R222, [R1+0x20] ;  /* 0x0000200001de7983 */ /* 0x000ee20000300800 */
[----:B--2---:R-:W-:Y:S02]  /*e0c0*/  F2FP.SATFINITE.E4M3.F32.PACK_AB_MERGE_C R11, RZ, R2, RZ ;  /* 0x00000002ff0b723e */ /* 0x004fe400048070ff */
[----:B------:R-:W-:Y:S01]  /*e0d0*/  F2FP.SATFINITE.E4M3.F32.PACK_AB_MERGE_C R13, RZ, R0, RZ ;  /* 0x00000000ff0d723e */ /* 0x000fe200048070ff */
[----:B----4-:R-:W-:Y:S01]  /*e0e0*/  FMUL R0, R224, UR24 ;  /* 0x00000018e0007c20 */ /* 0x010fe20008400000 */
[----:B------:R-:W-:Y:S01]  /*e0f0*/  FMUL R2, R225, UR24 ;  /* 0x00000018e1027c20 */ /* 0x000fe20008400000 */
[----:B------:R-:W2:Y:S04]  /*e100*/  LDL.LU R224, [R1+0x24] ;  /* 0x0000240001e07983 */ /* 0x000ea80000300800 */
[----:B------:R-:W4:Y:S01]  /*e110*/  LDL.LU R225, [R1+0x28] ;  /* 0x0000280001e17983 */ /* 0x000f220000300800 */
[----:B------:R-:W-:-:S03]  /*e120*/  FMUL R3, R226, UR24 ;  /* 0x00000018e2037c20 */ /* 0x000fc60008400000 */
[----:B------:R-:W4:Y:S04]  /*e130*/  LDL.LU R226, [R1+0x2c] ;  /* 0x00002c0001e27983 */ /* 0x000f280000300800 */
[----:B------:R-:W4:Y:S04]  /*e140*/  LDL.LU R227, [R1+0x30] ;  /* 0x0000300001e37983 */ /* 0x000f280000300800 */
[----:B------:R-:W-:Y:S01]  /*e150*/  @!P3 STG.E.U8 desc[UR22][R26.64+0xb8], R9 ;  /* 0x0000b8091a00b986 */ /* 0x000fe2000c101116 */
[----:B------:R-:W-:-:S03]  /*e160*/  ISETP.LT.OR P3, PT, R34, 0xc1, !P0 ;  /* 0x000000c12200780c */ /* 0x000fc60004761670 */
[----:B------:R0:W-:Y:S01]  /*e170*/  @!P4 STG.E.U8 desc[UR22][R26.64+0xb9], R7 ;  /* 0x0000b9071a00c986 */ /* 0x0001e2000c101116 */
[----:B------:R-:W-:-:S03]  /*e180*/  ISETP.LT.OR P4, PT, R34, 0xc2, !P0 ;  /* 0x000000c22200780c */ /* 0x000fc60004781670 */
[----:B------:R-:W-:Y:S01]  /*e190*/  @!P5 STG.E.U8 desc[UR22][R24.64+0xc0], R11 ;  /* 0x0000c00b1800d986 */ /* 0x000fe2000c101116 */
[----:B------:R-:W-:-:S03]  /*e1a0*/  ISETP.LT.OR P5, PT, R34, 0xc9, !P1 ;  /* 0x000000c92200780c */ /* 0x000fc60004fa1670 */
[----:B------:R1:W-:Y:S01]  /*e1b0*/  @!P6 STG.E.U8 desc[UR22][R24.64+0xc1], R5 ;  /* 0x0000c1051800e986 */ /* 0x0003e2000c101116 */
[----:B0-----:R-:W-:-:S03]  /*e1c0*/  F2FP.SATFINITE.E4M3.F32.PACK_AB_MERGE_C R7, RZ, R0, RZ ;  /* 0x00000000ff07723e */ /* 0x001fc600048070ff */
[----:B------:R-:W-:Y:S01]  /*e1d0*/  @!P3 STG.E.U8 desc[UR22][R26.64+0xc0], R13 ;  /* 0x0000c00d1a00b986 */ /* 0x000fe2000c101116 */
[C---:B------:R-:W-:Y:S02]  /*e1e0*/  ISETP.LT.OR P6, PT, R34.reuse, 0xca, !P1 ;  /* 0x000000ca2200780c */ /* 0x040fe40004fc1670 */
[----:B-1----:R-:W-:Y:S01]  /*e1f0*/  F2FP.SATFINITE.E4M3.F32.PACK_AB_MERGE_C R5, RZ, R2, RZ ;  /* 0x00000002ff05723e */ /* 0x002fe200048070ff */
[----:B------:R0:W-:Y:S01]  /*e200*/  @!P4 STG.E.U8 desc[UR22][R26.64+0xc1], R7 ;  /* 0x0000c1071a00c986 */ /* 0x0001e2000c101116 */
[C---:B------:R-:W-:Y:S02]  /*e210*/  ISETP.LT.OR P3, PT, R34.reuse, 0xc9, !P0 ;  /* 0x000000c92200780c */ /* 0x040fe40004761670 */
[C---:B------:R-:W-:Y:S01]  /*e220*/  ISETP.LT.OR P4, PT, R34.reuse, 0xca, !P0 ;  /* 0x000000ca2200780c */ /* 0x040fe20004781670 */
[----:B------:R1:W-:Y:S01]  /*e230*/  @!P5 STG.E.U8 desc[UR22][R24.64+0xc8], R5 ;  /* 0x0000c8051800d986 */ /* 0x0003e2000c101116 */
[----:B------:R-:W-:Y:S02]  /*e240*/  ISETP.LT.OR P5, PT, R34, 0xd1, !P1 ;  /* 0x000000d12200780c */ /* 0x000fe40004fa1670 */
[----:B------:R-:W-:-:S02]  /*e250*/  F2FP.SATFINITE.E4M3.F32.PACK_AB_MERGE_C R9, RZ, R3, RZ ;  /* 0x00000003ff09723e */ /* 0x000fc400048070ff */
[----:B------:R-:W-:-:S03]  /*e260*/  F2FP.SATFINITE.E4M3.F32.PACK_AB_MERGE_C R11, RZ, R4, RZ ;  /* 0x00000004ff0b723e */ /* 0x000fc600048070ff */
[----:B------:R1:W-:Y:S04]  /*e270*/  @!P6 STG.E.U8 desc[UR22][R24.64+0xc9], R9 ;  /* 0x0000c9091800e986 */ /* 0x0003e8000c101116 */
[----:B------:R-:W-:Y:S01]  /*e280*/  @!P3 STG.E.U8 desc[UR22][R26.64+0xc8], R11 ;  /* 0x0000c80b1a00b986 */ /* 0x000fe2000c101116 */
[----:B------:R-:W-:-:S03]  /*e290*/  FMUL R0, R220, UR24 ;  /* 0x00000018dc007c20 */ /* 0x000fc60008400000 */
[----:B------:R-:W4:Y:S02]  /*e2a0*/  LDL.LU R220, [R1+0x34] ;  /* 0x0000340001dc7983 */ /* 0x000f240000300800 */
[----:B0-----:R-:W-:Y:S01]  /*e2b0*/  F2FP.SATFINITE.E4M3.F32.PACK_AB_MERGE_C R7, RZ, R0, RZ ;  /* 0x00000000ff07723e */ /* 0x001fe200048070ff */
[----:B------:R-:W-:Y:S02]  /*e2c0*/  FMUL R2, R221, UR24 ;  /* 0x00000018dd027c20 */ /* 0x000fe40008400000 */
[----:B------:R-:W4:Y:S03]  /*e2d0*/  LDL.LU R221, [R1+0x38] ;  /* 0x0000380001dd7983 */ /* 0x000f260000300800 */
[----:B-1----:R-:W-:Y:S01]  /*e2e0*/  F2FP.SATFINITE.E4M3.F32.PACK_AB_MERGE_C R5, RZ, R2, RZ ;  /* 0x00000002ff05723e */ /* 0x002fe200048070ff */
[----:B------:R-:W-:Y:S04]  /*e2f0*/  @!P4 STG.E.U8 desc[UR22][R26.64+0xc9], R7 ;  /* 0x0000c9071a00c986 */ /* 0x000fe8000c101116 */
[----:B------:R0:W-:Y:S01]  /*e300*/  @!P5 STG.E.U8 desc[UR22][R24.64+0xd0], R5 ;  /* 0x0000d0051800d986 */ /* 0x0001e2000c101116 */
[----:B------:R-:W-:-:S03]  /*e310*/  FMUL R3, R223, UR24 ;  /* 0x00000018df037c20 */ /* 0x000fc60008400000 */
[----:B------:R-:W4:Y:S02]  /*e320*/  LDL.LU R223, [R1+0x3c] ;  /* 0x00003c0001df7983 */ /* 0x000f240000300800 */
[----:B------:R-:W-:Y:S01]  /*e330*/  F2FP.SATFINITE.E4M3.F32.PACK_AB_MERGE_C R9, RZ, R3, RZ ;  /* 0x00000003ff09723e */ /* 0x000fe200048070ff */
[----:B---3--:R-:W-:Y:S02]  /*e340*/  FMUL R0, R222, UR24 ;  /* 0x00000018de007c20 */ /* 0x008fe40008400000 */
[----:B------:R-:W3:Y:S03]  /*e350*/  LDL.LU R222, [R1+0x40] ;  /* 0x0000400001de7983 */ /* 0x000ee60000300800 */
[----:B------:R-:W-:Y:S01]  /*e360*/  F2FP.SATFINITE.E4M3.F32.PACK_AB_MERGE_C R13, RZ, R0, RZ ;  /* 0x00000000ff0d723e */ /* 0x000fe200048070ff */
[----:B--2---:R-:W-:Y:S02]  /*e370*/  FMUL R2, R224, UR24 ;  /* 0x00000018e0027c20 */ /* 0x004fe40008400000 */
[----:B------:R-:W2:Y:S01]  /*e380*/  LDL.LU R224, [R1+0x44] ;  /* 0x0000440001e07983 */ /* 0x000ea20000300800 */
[----:B----4-:R-:W-:-:S03]  /*e390*/  FMUL R0, R225, UR24 ;  /* 0x00000018e1007c20 */ /* 0x010fc60008400000 */
[----:B------:R-:W4:Y:S01]  /*e3a0*/  LDL.LU R225, [R1+0x48] ;  /* 0x0000480001e17983 */ /* 0x000f220000300800 */
[----:B------:R-:W-:Y:S01]  /*e3b0*/  FMUL R3, R226, UR24 ;  /* 0x00000018e2037c20 */ /* 0x000fe20008400000 */
[----:B0-----:R-:W-:Y:S02]  /*e3c0*/  F2FP.SATFINITE.E4M3.F32.PACK_AB_MERGE_C R5, RZ, R0, RZ ;  /* 0x00000000ff05723e */ /* 0x001fe400048070ff */
[----:B------:R-:W4:Y:S01]  /*e3d0*/  LDL.LU R226, [R1+0x4c] ;  /* 0x00004c0001e27983 */ /* 0x000f220000300800 */
[----:B------:R-:W-:-:S03]  /*e3e0*/  FMUL R0, R227, UR24 ;  /* 0x00000018e3007c20 */ /* 0x000fc60008400000 */
[----:B------:R-:W4:Y:S01]  /*e3f0*/  LDL.LU R227, [R1+0x50] ;  /* 0x0000500001e37983 */ /* 0x000f220000300800 */
[C---:B------:R-:W-:Y:S02]  /*e400*/  ISETP.LT.OR P6, PT, R34.reuse, 0xd2, !P1 ;  /* 0x000000d22200780c */ /* 0x040fe40004fc1670 */
[C---:B------:R-:W-:Y:S01]  /*e410*/  ISETP.LT.OR P4, PT, R34.reuse, 0xd2, !P0 ;  /* 0x000000d22200780c */ /* 0x040fe20004781670 */
[----:B------:R-:W4:Y:S01]  /*e420*/  LDL.LU R218, [R1+0x54] ;  /* 0x0000540001da7983 */ /* 0x000f220000300800 */
[C---:B------:R-:W-:Y:S02]  /*e430*/  ISETP.LT.OR P3, PT, R34.reuse, 0xd1, !P0 ;  /* 0x000000d12200780c */ /* 0x040fe40004761670 */
[----:B------:R-:W-:Y:S02]  /*e440*/  ISETP.LT.OR P5, PT, R34, 0xd9, !P1 ;  /* 0x000000d92200780c */ /* 0x000fe40004fa1670 */
[----:B------:R-:W-:Y:S02]  /*e450*/  F2FP.SATFINITE.E4M3.F32.PACK_AB_MERGE_C R7, RZ, R2, RZ ;  /* 0x00000002ff07723e */ /* 0x000fe400048070ff */
[----:B------:R-:W-:-:S03]  /*e460*/  F2FP.SATFINITE.E4M3.F32.PACK_AB_MERGE_C R11, RZ, R0, RZ ;  /* 0x00000000ff0b723e */ /* 0x000fc600048070ff */
[----:B------:R0:W-:Y:S01]  /*e470*/  @!P6 STG.E.U8 desc[UR22][R24.64+0xd1], R9 ;  /* 0x0000d1091800e986 */ /* 0x0001e2000c101116 */
[----:B------:R-:W-:-:S03]  /*e480*/  ISETP.LT.OR P6, PT, R34, 0xda, !P1 ;  /* 0x000000da2200780c */ /* 0x000fc60004fc1670 */
[----:B------:R-:W-:Y:S01]  /*e490*/  @!P4 STG.E.U8 desc[UR22][R26.64+0xd1], R7 ;  /* 0x0000d1071a00c986 */ /* 0x000fe2000c101116 */
[----:B------:R-:W-:-:S03]  /*e4a0*/  ISETP.LT.OR P4, PT, R34, 0xda, !P0 ;  /* 0x000000da2200780c */ /* 0x000fc60004781670 */
[----:B------:R-:W-:Y:S01]  /*e4b0*/  @!P3 STG.E.U8 desc[UR22][R26.64+0xd0], R13 ;  /* 0x0000d00d1a00b986 */ /* 0x000fe2000c101116 */
[----:B0-----:R-:W-:-:S03]  /*e4c0*/  F2FP.SATFINITE.E4M3.F32.PACK_AB_MERGE_C R9, RZ, R3, RZ ;  /* 0x00000003ff09723e */ /* 0x001fc600048070ff */
[----:B------:R0:W-:Y:S04]  /*e4d0*/  @!P5 STG.E.U8 desc[UR22][R24.64+0xd8], R5 ;  /* 0x0000d8051800d986 */ /* 0x0001e8000c101116 */
[----:B------:R1:W-:Y:S01]  /*e4e0*/  @!P6 STG.E.U8 desc[UR22][R24.64+0xd9], R9 ;  /* 0x0000d9091800e986 */ /* 0x0003e2000c101116 */
[----:B------:R-:W-:-:S03]  /*e4f0*/  FMUL R0, R220, UR24 ;  /* 0x00000018dc007c20 */ /* 0x000fc60008400000 */
[----:B------:R-:W4:Y:S02]  /*e500*/  LDL.LU R220, [R1+0x58] ;  /* 0x0000580001dc7983 */ /* 0x000f240000300800 */
[----:B0-----:R-:W-:Y:S01]  /*e510*/  F2FP.SATFINITE.E4M3.F32.PACK_AB_MERGE_C R5, RZ, R0, RZ ;  /* 0x00000000ff05723e */ /* 0x001fe200048070ff */
[----:B------:R-:W-:Y:S02]  /*e520*/  FMUL R2, R221, UR24 ;  /* 0x00000018dd027c20 */ /* 0x000fe40008400000 */
[----:B------:R-:W4:Y:S03]  /*e530*/  LDL.LU R221, [R1+0x5c] ;  /* 0x00005c0001dd7983 */ /* 0x000f260000300800 */
[----:B------:R-:W-:Y:S01]  /*e540*/  F2FP.SATFINITE.E4M3.F32.PACK_AB_MERGE_C R7, RZ, R2, RZ ;  /* 0x00000002ff07723e */ /* 0x000fe200048070ff */
[----:B------:R0:W-:Y:S01]  /*e550*/  @!P4 STG.E.U8 desc[UR22][R26.64+0xd9], R5 ;  /* 0x0000d9051a00c986 */ /* 0x0001e2000c101116 */
[----:B------:R-:W-:-:S03]  /*e560*/  FMUL R3, R223, UR24 ;  /* 0x00000018df037c20 */ /* 0x000fc60008400000 */
[----:B------:R-:W4:Y:S02]  /*e570*/  LDL.LU R223, [R1+0x60] ;  /* 0x0000600001df7983 */ /* 0x000f240000300800 */
[----:B-1----:R-:W-:Y:S01]  /*e580*/  F2FP.SATFINITE.E4M3.F32.PACK_AB_MERGE_C R9, RZ, R3, RZ ;  /* 0x00000003ff09723e */ /* 0x002fe200048070ff */
[----:B---3--:R-:W-:Y:S02]  /*e590*/  FMUL R4, R222, UR24 ;  /* 0x00000018de047c20 */ /* 0x008fe40008400000 */
[----:B------:R-:W3:Y:S01]  /*e5a0*/  LDL.LU R222, [R1+0x64] ;  /* 0x0000640001de7983 */ /* 0x000ee20000300800 */
[----:B--2---:R-:W-:-:S03]  /*e5b0*/  FMUL R0, R224, UR24 ;  /* 0x00000018e0007c20 */ /* 0x004fc60008400000 */
[----:B------:R-:W2:Y:S01]  /*e5c0*/  LDL.LU R224, [R1+0x68] ;  /* 0x0000680001e07983 */ /* 0x000ea20000300800 */
[----:B----4-:R-:W-:Y:S01]  /*e5d0*/  FMUL R2, R225, UR24 ;  /* 0x00000018e1027c20 */ /* 0x010fe20008400000 */
[----:B0-----:R-:W-:Y:S02]  /*e5e0*/  F2FP.SATFINITE.E4M3.F32.PACK_AB_MERGE_C R5, RZ, R0, RZ ;  /* 0x00000000ff05723e */ /* 0x001fe400048070ff */
[----:B------:R-:W4:Y:S01]  /*e5f0*/  LDL.LU R225, [R1+0x6c] ;  /* 0x00006c0001e17983 */ /* 0x000f220000300800 */
[----:B------:R-:W-:-:S03]  /*e600*/  FMUL R3, R226, UR24 ;  /* 0x00000018e2037c20 */ /* 0x000fc60008400000 */
[----:B------:R-:W4:Y:S01]  /*e610*/  LDL.LU R226, [R1+0x70] ;  /* 0x0000700001e27983 */ /* 0x000f220000300800 */
[----:B------:R-:W-:-:S03]  /*e620*/  FMUL R0, R227, UR24 ;  /* 0x00000018e3007c20 */ /* 0x000fc60008400000 */
[----:B------:R-:W4:Y:S01]  /*e630*/  LDL.LU R227, [R1+0x74] ;  /* 0x0000740001e37983 */ /* 0x000f220000300800 */
[C---:B------:R-:W-:Y:S02]  /*e640*/  ISETP.LT.OR P3, PT, R34.reuse, 0xd9, !P0 ;  /* 0x000000d92200780c */ /* 0x040fe40004761670 */
[C---:B------:R-:W-:Y:S02]  /*e650*/  ISETP.LT.OR P5, PT, R34.reuse, 0xe1, !P1 ;  /* 0x000000e12200780c */ /* 0x040fe40004fa1670 */
[C---:B------:R-:W-:Y:S02]  /*e660*/  ISETP.LT.OR P6, PT, R34.reuse, 0xe2, !P1 ;  /* 0x000000e22200780c */ /* 0x040fe40004fc1670 */
[----:B------:R-:W-:-:S07]  /*e670*/  ISETP.LT.OR P4, PT, R34, 0xe2, !P0 ;  /* 0x000000e22200780c */ /* 0x000fce0004781670 */
[----:B------:R-:W-:Y:S01]  /*e680*/  @!P3 STG.E.U8 desc[UR22][R26.64+0xd8], R11 ;  /* 0x0000d80b1a00b986 */ /* 0x000fe2000c101116 */
[----:B------:R-:W-:-:S03]  /*e690*/  ISETP.LT.OR P3, PT, R34, 0xe1, !P0 ;  /* 0x000000e12200780c */ /* 0x000fc60004761670 */
[----:B------:R0:W-:Y:S01]  /*e6a0*/  @!P5 STG.E.U8 desc[UR22][R24.64+0xe0], R7 ;  /* 0x0000e0071800d986 */ /* 0x0001e2000c101116 */
[----:B------:R-:W-:-:S03]  /*e6b0*/  ISETP.LT.OR P5, PT, R34, 0xe9, !P1 ;  /* 0x000000e92200780c */ /* 0x000fc60004fa1670 */
[----:B------:R1:W-:Y:S01]  /*e6c0*/  @!P6 STG.E.U8 desc[UR22][R24.64+0xe1], R9 ;  /* 0x0000e1091800e986 */ /* 0x0003e2000c101116 */
[----:B------:R-:W-:Y:S02]  /*e6d0*/  ISETP.LT.OR P6, PT, R34, 0xea, !P1 ;  /* 0x000000ea2200780c */ /* 0x000fe40004fc1670 */
[----:B------:R-:W-:Y:S01]  /*e6e0*/  F2FP.SATFINITE.E4M3.F32.PACK_AB_MERGE_C R13, RZ, R4, RZ ;  /* 0x00000004ff0d723e */ /* 0x000fe200048070ff */
[----:B------:R1:W-:Y:S01]  /*e6f0*/  @!P4 STG.E.U8 desc[UR22][R26.64+0xe1], R5 ;  /* 0x0000e1051a00c986 */ /* 0x0003e2000c101116 */
[----:B0-----:R-:W-:-:S03]  /*e700*/  F2FP.SATFINITE.E4M3.F32.PACK_AB_MERGE_C R7, RZ, R2, RZ ;  /* 0x00000002ff07723e */ /* 0x001fc600048070ff */
[----:B------:R-:W-:Y:S01]  /*e710*/  @!P3 STG.E.U8 desc[UR22][R26.64+0xe0], R13 ;  /* 0x0000e00d1a00b986 */ /* 0x000fe2000c101116 */
[----:B-1----:R-:W-:-:S03]  /*e720*/  F2FP.SATFINITE.E4M3.F32.PACK_AB_MERGE_C R9, RZ, R3, RZ ;  /* 0x00000003ff09723e */ /* 0x002fc600048070ff */
[----:B------:R0:W-:Y:S01]  /*e730*/  @!P5 STG.E.U8 desc[UR22][R24.64+0xe8], R7 ;  /* 0x0000e8071800d986 */ /* 0x0001e2000c101116 */
[C---:B------:R-:W-:Y:S02]  /*e740*/  ISETP.LT.OR P3, PT, R34.reuse, 0xe9, !P0 ;  /* 0x000000e92200780c */ /* 0x040fe40004761670 */
[C---:B------:R-:W-:Y:S01]  /*e750*/  ISETP.LT.OR P4, PT, R34.reuse, 0xea, !P0 ;  /* 0x000000ea2200780c */ /* 0x040fe20004781670 */
[----:B------:R1:W-:Y:S01]  /*e760*/  @!P6 STG.E.U8 desc[UR22][R24.64+0xe9], R9 ;  /* 0x0000e9091800e986 */ /* 0x0003e2000c101116 */
[----:B------:R-:W-:Y:S01]  /*e770*/  ISETP.LT.OR P5, PT, R34, 0xf1, !P1 ;  /* 0x000000f12200780c */ /* 0x000fe20004fa1670 */
[----:B------:R-:W-:Y:S01]  /*e780*/  FMUL R2, R218, UR24 ;  /* 0x00000018da027c20 */ /* 0x000fe20008400000 */
[----:B------:R-:W-:Y:S02]  /*e790*/  ISETP.LT.OR P6, PT, R34, 0xf2, !P1 ;  /* 0x000000f22200780c */ /* 0x000fe40004fc1670 */
[----:B------:R-:W-:Y:S02]  /*e7a0*/  F2FP.SATFINITE.E4M3.F32.PACK_AB_MERGE_C R11, RZ, R0, RZ ;  /* 0x00000000ff0b723e */ /* 0x000fe400048070ff */
[----:B------:R-:W-:-:S03]  /*e7b0*/  F2FP.SATFINITE.E4M3.F32.PACK_AB_MERGE_C R5, RZ, R2, RZ ;  /* 0x00000002ff05723e */ /* 0x000fc600048070ff */
[----:B------:R-:W-:Y:S01]  /*e7c0*/  @!P3 STG.E.U8 desc[UR22][R26.64+0xe8], R11 ;  /* 0x0000e80b1a00b986 */ /* 0x000fe2000c101116 */
[----:B------:R-:W-:-:S03]  /*e7d0*/  ISETP.LT.OR P3, PT, R34, 0xf1, !P0 ;  /* 0x000000f12200780c */ /* 0x000fc60004761670 */
[----:B------:R-:W-:Y:S01]  /*e7e0*/  @!P4 STG.E.U8 desc[UR22][R26.64+0xe9], R5 ;  /* 0x0000e9051a00c986 */ /* 0x000fe2000c101116 */
[C---:B------:R-:W-:Y:S02]  /*e7f0*/  ISETP.LT.OR P4, PT, R34.reuse, 0xf9, !P1 ;  /* 0x000000f92200780c */ /* 0x040fe40004f81670 */
[----:B------:R-:W-:Y:S01]  /*e800*/  ISETP.LT.OR P1, PT, R34, 0xfa, !P1 ;  /* 0x000000fa2200780c */ /* 0x000fe20004f21670 */
[----:B------:R-:W-:-:S05]  /*e810*/  FMUL R0, R220, UR24 ;  /* 0x00000018dc007c20 */ /* 0x000fca0008400000 */
[----:B0-----:R-:W-:-:S05]  /*e820*/  F2FP.SATFINITE.E4M3.F32.PACK_AB_MERGE_C R7, RZ, R0, RZ ;  /* 0x00000000ff07723e */ /* 0x001fca00048070ff */
[----:B------:R0:W-:Y:S01]  /*e830*/  @!P5 STG.E.U8 desc[UR22][R24.64+0xf0], R7 ;  /* 0x0000f0071800d986 */ /* 0x0001e2000c101116 */
[----:B------:R-:W-:-:S05]  /*e840*/  FMUL R3, R221, UR24 ;  /* 0x00000018dd037c20 */ /* 0x000fca0008400000 */
[----:B-1----:R-:W-:Y:S02]  /*e850*/  F2FP.SATFINITE.E4M3.F32.PACK_AB_MERGE_C R9, RZ, R3, RZ ;  /* 0x00000003ff09723e */ /* 0x002fe400048070ff */
[----:B------:R-:W-:-:S03]  /*e860*/  ISETP.LT.OR P5, PT, R34, 0xf2, !P0 ;  /* 0x000000f22200780c */ /* 0x000fc600047a1670 */
[----:B------:R1:W-:Y:S01]  /*e870*/  @!P6 STG.E.U8 desc[UR22][R24.64+0xf1], R9 ;  /* 0x0000f1091800e986 */ /* 0x0003e2000c101116 */
[C---:B------:R-:W-:Y:S02]  /*e880*/  ISETP.LT.OR P6, PT, R34.reuse, 0xf9, !P0 ;  /* 0x000000f92200780c */ /* 0x040fe400047c1670 */
[----:B------:R-:W-:Y:S01]  /*e890*/  ISETP.LT.OR P0, PT, R34, 0xfa, !P0 ;  /* 0x000000fa2200780c */ /* 0x000fe20004701670 */
[----:B------:R-:W-:-:S05]  /*e8a0*/  FMUL R0, R223, UR24 ;  /* 0x00000018df007c20 */ /* 0x000fca0008400000 */
[----:B------:R-:W-:-:S05]  /*e8b0*/  F2FP.SATFINITE.E4M3.F32.PACK_AB_MERGE_C R13, RZ, R0, RZ ;  /* 0x00000000ff0d723e */ /* 0x000fca00048070ff */
[----:B------:R0:W-:Y:S01]  /*e8c0*/  @!P3 STG.E.U8 desc[UR22][R26.64+0xf0], R13 ;  /* 0x0000f00d1a00b986 */ /* 0x0001e2000c101116 */
[----:B---3--:R-:W-:Y:S01]  /*e8d0*/  FMUL R0, R222, UR24 ;  /* 0x00000018de007c20 */ /* 0x008fe20008400000 */
[----:B--2---:R-:W-:Y:S01]  /*e8e0*/  FMUL R2, R224, UR24 ;  /* 0x00000018e0027c20 */ /* 0x004fe20008400000 */
[----:B----4-:R-:W-:-:S03]  /*e8f0*/  FMUL R3, R225, UR24 ;  /* 0x00000018e1037c20 */ /* 0x010fc60008400000 */
[----:B0-----:R-:W-:Y:S01]  /*e900*/  F2FP.SATFINITE.E4M3.F32.PACK_AB_MERGE_C R7, RZ, R0, RZ ;  /* 0x00000000ff07723e */ /* 0x001fe200048070ff */
[----:B------:R-:W-:Y:S01]  /*e910*/  FMUL R4, R226, UR24 ;  /* 0x00000018e2047c20 */ /* 0x000fe20008400000 */
[----:B------:R-:W-:Y:S01]  /*e920*/  FMUL R5, R227, UR24 ;  /* 0x00000018e3057c20 */ /* 0x000fe20008400000 */
[----:B-1----:R-:W-:Y:S02]  /*e930*/  F2FP.SATFINITE.E4M3.F32.PACK_AB_MERGE_C R9, RZ, R2, RZ ;  /* 0x00000002ff09723e */ /* 0x002fe400048070ff */
[----:B------:R-:W-:Y:S02]  /*e940*/  F2FP.SATFINITE.E4M3.F32.PACK_AB_MERGE_C R3, RZ, R3, RZ ;  /* 0x00000003ff03723e */ /* 0x000fe400048070ff */
[----:B------:R-:W-:Y:S02]  /*e950*/  F2FP.SATFINITE.E4M3.F32.PACK_AB_MERGE_C R11, RZ, R4, RZ ;  /* 0x00000004ff0b723e */ /* 0x000fe400048070ff */
[----:B------:R-:W-:Y:S01]  /*e960*/  F2FP.SATFINITE.E4M3.F32.PACK_AB_MERGE_C R5, RZ, R5, RZ ;  /* 0x00000005ff05723e */ /* 0x000fe200048070ff */
[----:B------:R0:W-:Y:S04]  /*e970*/  @!P5 STG.E.U8 desc[UR22][R26.64+0xf1], R7 ;  /* 0x0000f1071a00d986 */ /* 0x0001e8000c101116 */
[----:B------:R0:W-:Y:S04]  /*e980*/  @!P4 STG.E.U8 desc[UR22][R24.64+0xf8], R9 ;  /* 0x0000f8091800c986 */ /* 0x0001e8000c101116 */
[----:B------:R0:W-:Y:S04]  /*e990*/  @!P1 STG.E.U8 desc[UR22][R24.64+0xf9], R3 ;  /* 0x0000f90318009986 */ /* 0x0001e8000c101116 */
[----:B------:R0:W-:Y:S04]  /*e9a0*/  @!P6 STG.E.U8 desc[UR22][R26.64+0xf8], R11 ;  /* 0x0000f80b1a00e986 */ /* 0x0001e8000c101116 */
[----:B------:R0:W-:Y:S02]  /*e9b0*/  @!P0 STG.E.U8 desc[UR22][R26.64+0xf9], R5 ;  /* 0x0000f9051a008986 */ /* 0x0001e4000c101116 */
.L_x_297:
[----:B------:R-:W-:Y:S05]  /*e9c0*/  BSYNC B0 ;  /* 0x0000000000007941 */ /* 0x000fea0003800000 */
.L_x_39:
[----:B------:R-:W2:Y:S01]  /*e9d0*/  LDL.LU R22, [R1+0x84] ;  /* 0x0000840001167983 */ /* 0x000ea20000300800 */
[----:B0-----:R-:W-:Y:S01]  /*e9e0*/  IMAD.U32 R3, RZ, RZ, UR18 ;  /* 0x00000012ff037e24 */ /* 0x001fe2000f8e00ff */
[----:B------:R-:W-:Y:S02]  /*e9f0*/  ULDC.64 UR6, c[0x0][0x650] ;  /* 0x0001940000067ab9 */ /* 0x000fe40000000a00 */
[----:B------:R-:W3:Y:S01]  /*ea00*/  LDL.LU R19, [R1+0x88] ;  /* 0x0000880001137983 */ /* 0x000ee20000300800 */
[----:B-----5:R-:W-:Y:S01]  /*ea10*/  IMAD.U32 R0, RZ, RZ, UR20 ;  /* 0x00000014ff007e24 */ /* 0x020fe2000f8e00ff */
[----:B------:R0:W-:Y:S01]  /*ea20*/  SYNCS.ARRIVE.TRANS64.A1T0 RZ, [R3+UR29], RZ ;  /* 0x000000ff03ff79a7 */ /* 0x0001e2000810001d */
[----:B------:R-:W-:Y:S02]  /*ea30*/  IMAD.U32 R2, RZ, RZ, UR20 ;  /* 0x00000014ff027e24 */ /* 0x000fe4000f8e00ff */
[----:B------:R-:W-:Y:S02]  /*ea40*/  IMAD.MOV.U32 R4, RZ, RZ, -0x1 ;  /* 0xffffffffff047424 */ /* 0x000fe400078e00ff */
[----:B0-----:R-:W-:Y:S01]  /*ea50*/  IMAD.U32 R3, RZ, RZ, UR15 ;  /* 0x0000000fff037e24 */ /* 0x001fe2000f8e00ff */
[----:B---3--:R-:W-:-:S02]  /*ea60*/  LEA R19, P0, R0, R19, 0x1 ;  /* 0x0000001300137211 */ /* 0x008fc400078008ff */
[----:B------:R-:W-:Y:S02]  /*ea70*/  PRMT R0, RZ, 0x7610, R0 ;  /* 0x00007610ff007816 */ /* 0x000fe40000000000 */
[----:B--2---:R-:W-:Y:S01]  /*ea80*/  LEA.HI.X R22, R2, R22, R3, 0x1, P0 ;  /* 0x0000001602167211 */ /* 0x004fe200000f0c03 */
[----:B------:R-:W-:Y:S01]  /*ea90*/  IMAD.MOV.U32 R2, RZ, RZ, -0x1 ;  /* 0xffffffffff027424 */ /* 0x000fe200078e00ff */
[----:B------:R0:W-:Y:S01]  /*eaa0*/  STL [R1+0x88], R19 ;  /* 0x0000881301007387 */ /* 0x0001e20000100800 */
[----:B------:R-:W-:Y:S01]  /*eab0*/  IMAD.MOV.U32 R3, RZ, RZ, -0x1 ;  /* 0xffffffffff037424 */ /* 0x000fe200078e00ff */
[----:B------:R-:W-:Y:S02]  /*eac0*/  ISETP.GE.U32.AND P0, PT, R19, UR6, PT ;  /* 0x0000000613007c0c */ /* 0x000fe4000bf06070 */
[----:B------:R0:W-:Y:S02]  /*ead0*/  STL [R1+0x84], R22 ;  /* 0x0000841601007387 */ /* 0x0001e40000100800 */
[----:B------:R-:W-:-:S02]  /*eae0*/  ISETP.GE.U32.AND.EX P0, PT, R22, UR7, PT, P0 ;  /* 0x0000000716007c0c */ /* 0x000fc4000bf06100 */
[----:B------:R0:W-:Y:S04]  /*eaf0*/  STL [R1+0x8c], R4 ;  /* 0x00008c0401007387 */ /* 0x0001e80000100800 */
[----:B------:R0:W-:Y:S04]  /*eb00*/  STL [R1+0x7c], R2 ;  /* 0x00007c0201007387 */ /* 0x0001e80000100800 */
[----:B------:R0:W-:Y:S03]  /*eb10*/  STL [R1+0x90], R3 ;  /* 0x0000900301007387 */ /* 0x0001e60000100800 */
[----:B------:R-:W-:Y:S05]  /*eb20*/  @P0 BRA `(.L_x_298) ;  /* 0x0000000400740947 */ /* 0x000fea0003800000 */
[----:B------:R-:W2:Y:S01]  /*eb30*/  S2R R14, SR_CTAID.X ;  /* 0x00000000000e7919 */ /* 0x000ea20000002500 */
[----:B------:R-:W3:Y:S01]  /*eb40*/  LDC.64 R8, c[0x0][0x628] ;  /* 0x00018a00ff087b82 */ /* 0x000ee20000000a00 */
[----:B------:R-:W-:Y:S01]  /*eb50*/  ULDC UR6, c[0x0][0x150] ;  /* 0x0000540000067ab9 */ /* 0x000fe20000000800 */
[----:B------:R-:W-:Y:S01]  /*eb60*/  IMAD.MOV.U32 R6, RZ, RZ, R19 ;  /* 0x000000ffff067224 */ /* 0x000fe200078e0013 */
[----:B------:R-:W0:Y:S01]  /*eb70*/  S2R R16, SR_CTAID.Y ;  /* 0x0000000000107919 */ /* 0x000e220000002600 */
[----:B------:R-:W-:-:S04]  /*eb80*/  IMAD.MOV.U32 R7, RZ, RZ, R22 ;  /* 0x000000ffff077224 */ /* 0x000fc800078e0016 */
[----:B------:R-:W0:Y:S08]  /*eb90*/  LDC R17, c[0x0][0x144] ;  /* 0x00005100ff117b82 */ /* 0x000e300000000800 */
[----:B------:R-:W0:Y:S08]  /*eba0*/  LDC R10, c[0x0][0x630] ;  /* 0x00018c00ff0a7b82 */ /* 0x000e300000000800 */
[----:B------:R-:W0:Y:S01]  /*ebb0*/  LDC.64 R12, c[0x0][0x620] ;  /* 0x00018800ff0c7b82 */ /* 0x000e220000000a00 */
[----:B---3--:R-:W-:-:S04]  /*ebc0*/  ISETP.NE.U32.AND P0, PT, R8, RZ, PT ;  /* 0x000000ff0800720c */ /* 0x008fc80003f05070 */
[----:B------:R-:W-:Y:S02]  /*ebd0*/  ISETP.NE.AND.EX P0, PT, R9, RZ, PT, P0 ;  /* 0x000000ff0900720c */ /* 0x000fe40003f05300 */
[----:B--2---:R-:W-:-:S05]  /*ebe0*/  I2FP.F32.U32 R0, R14 ;  /* 0x0000000e00007245 */ /* 0x004fca0000201000 */
[----:B------:R-:W-:-:S04]  /*ebf0*/  FMUL R0, R0, UR6 ;  /* 0x0000000600007c20 */ /* 0x000fc80008400000 */
[----:B------:R2:W3:Y:S02]  /*ec00*/  F2I.U32.TRUNC.NTZ R15, R0 ;  /* 0x00000000000f7305 */ /* 0x0004e4000020f000 */
[----:B------:R-:W-:Y:S05]  /*ec10*/  @!P0 BRA `(.L_x_299) ;  /* 0x0000000000288947 */ /* 0x000fea0003800000 */
[----:B--2---:R-:W2:Y:S02]  /*ec20*/  LDC R0, c[0x0][0x634] ;  /* 0x00018d00ff007b82 */ /* 0x004ea40000000800 */
[----:B--2---:R-:W-:-:S05]  /*ec30*/  IADD3 R7, P0, R19, R0, RZ ;  /* 0x0000000013077210 */ /* 0x004fca0007f1e0ff */
[----:B------:R-:W-:-:S04]  /*ec40*/  IMAD.X R11, RZ, RZ, R22, P0 ;  /* 0x000000ffff0b7224 */ /* 0x000fc800000e0616 */
[----:B0-----:R-:W-:-:S04]  /*ec50*/  IMAD.WIDE.U32 R2, R11, R8, RZ ;  /* 0x000000080b027225 */ /* 0x001fc800078e00ff */
[----:B------:R-:W-:-:S04]  /*ec60*/  IMAD.WIDE.U32 R4, P0, R7, R9, R2 ;  /* 0x0000000907047225 */ /* 0x000fc80007800002 */
[----:B------:R-:W-:-:S04]  /*ec70*/  IMAD.WIDE.U32 R2, R7, R8, RZ ;  /* 0x0000000807027225 */ /* 0x000fc800078e00ff */
[----:B------:R-:W-:Y:S01]  /*ec80*/  IMAD.X R7, RZ, RZ, RZ, P0 ;  /* 0x000000ffff077224 */ /* 0x000fe200000e06ff */
[----:B------:R-:W-:Y:S01]  /*ec90*/  IADD3 RZ, P0, R3, R4, RZ ;  /* 0x0000000403ff7210 */ /* 0x000fe20007f1e0ff */
[----:B------:R-:W-:-:S04]  /*eca0*/  IMAD.MOV.U32 R6, RZ, RZ, R5 ;  /* 0x000000ffff067224 */ /* 0x000fc800078e0005 */
[----:B------:R-:W-:-:S08]  /*ecb0*/  IMAD.WIDE.U32.X R6, R11, R9, R6, P0 ;  /* 0x000000090b067225 */ /* 0x000fd000000e0406 */
.L_x_299:
[-CC-:B0-----:R-:W-:Y:S01]  /*ecc0*/  SHF.R.U64 R11, R6, R10.reuse, R7.reuse ;  /* 0x0000000a060b7219 */ /* 0x181fe20000001207 */
[----:B------:R-:W0:Y:S01]  /*ecd0*/  LDC.64 R20, c[0x0][0x640] ;  /* 0x00019000ff147b82 */ /* 0x000e220000000a00 */
[----:B--2---:R-:W-:Y:S01]  /*ece0*/  SHF.R.U32.HI R0, RZ, R10, R7 ;  /* 0x0000000aff007219 */ /* 0x004fe20000011607 */
[----:B------:R-:W-:Y:S01]  /*ecf0*/  IMAD.MOV.U32 R2, RZ, RZ, R19 ;  /* 0x000000ffff027224 */ /* 0x000fe200078e0013 */
[----:B------:R-:W-:Y:S01]  /*ed00*/  IADD3 R5, P0, RZ, -R11, RZ ;  /* 0x8000000bff057210 */ /* 0x000fe20007f1e0ff */
[----:B---3--:R-:W-:Y:S01]  /*ed10*/  IMAD.MOV R15, RZ, RZ, -R15 ;  /* 0x000000ffff0f7224 */ /* 0x008fe200078e0a0f */
[----:B------:R-:W-:Y:S01]  /*ed20*/  ULDC UR6, c[0x0][0x154] ;  /* 0x0000550000067ab9 */ /* 0x000fe20000000800 */
[----:B------:R-:W-:Y:S02]  /*ed30*/  IMAD.MOV.U32 R7, RZ, RZ, 0x1 ;  /* 0x00000001ff077424 */ /* 0x000fe400078e00ff */
[----:B------:R-:W2:Y:S01]  /*ed40*/  LDC R4, c[0x0][0x618] ;  /* 0x00018600ff047b82 */ /* 0x000ea20000000800 */
[----:B------:R-:W-:-:S02]  /*ed50*/  IMAD.X R3, RZ, RZ, ~R0, P0 ;  /* 0x000000ffff037224 */ /* 0x000fc400000e0e00 */
[----:B------:R-:W-:Y:S02]  /*ed60*/  IMAD R17, R17, R15, R14 ;  /* 0x0000000f11117224 */ /* 0x000fe400078e020e */
[-C--:B------:R-:W-:Y:S02]  /*ed70*/  IMAD R0, R3, R12.reuse, RZ ;  /* 0x0000000c03007224 */ /* 0x080fe400078e02ff */
[----:B------:R-:W-:Y:S01]  /*ed80*/  IMAD.MOV.U32 R3, RZ, RZ, R22 ;  /* 0x000000ffff037224 */ /* 0x000fe200078e0016 */
[----:B------:R-:W3:Y:S01]  /*ed90*/  LDC R6, c[0x0][0x608] ;  /* 0x00018200ff067b82 */ /* 0x000ee20000000800 */
[----:B------:R-:W-:-:S04]  /*eda0*/  IMAD.WIDE.U32 R2, R5, R12, R2 ;  /* 0x0000000c05027225 */ /* 0x000fc800078e0002 */
[----:B------:R-:W-:-:S03]  /*edb0*/  IMAD R5, R5, R13, R0 ;  /* 0x0000000d05057224 */ /* 0x000fc600078e0200 */
[----:B------:R-:W5:Y:S01]  /*edc0*/  LDC R18, c[0x0][0x658] ;  /* 0x00019600ff127b82 */ /* 0x000f620000000800 */
[----:B------:R-:W-:Y:S01]  /*edd0*/  I2FP.F32.U32 R0, R16 ;  /* 0x0000001000007245 */ /* 0x000fe20000201000 */
[----:B------:R-:W-:Y:S01]  /*ede0*/  IMAD.IADD R3, R3, 0x1, R5 ;  /* 0x0000000103037824 */ /* 0x000fe200078e0205 */
[----:B0-----:R-:W-:Y:S01]  /*edf0*/  ISETP.NE.U32.AND P0, PT, R20, RZ, PT ;  /* 0x000000ff1400720c */ /* 0x001fe20003f05070 */
[----:B------:R-:W-:Y:S02]  /*ee00*/  IMAD.MOV.U32 R5, RZ, RZ, -0x1 ;  /* 0xffffffffff057424 */ /* 0x000fe400078e00ff */
[----:B------:R-:W-:Y:S02]  /*ee10*/  FMUL R0, R0, UR6 ;  /* 0x0000000600007c20 */ /* 0x000fe40008400000 */
[----:B------:R-:W0:Y:S01]  /*ee20*/  LDC R15, c[0x0][0x148] ;  /* 0x00005200ff0f7b82 */ /* 0x000e220000000800 */
[----:B--2---:R-:W-:Y:S01]  /*ee30*/  SHF.R.U64 R10, R2, R4, R3 ;  /* 0x00000004020a7219 */ /* 0x004fe20000001203 */
[----:B------:R2:W0:Y:S01]  /*ee40*/  F2I.U32.TRUNC.NTZ R13, R0 ;  /* 0x00000000000d7305 */ /* 0x000422000020f000 */
[----:B------:R-:W-:-:S02]  /*ee50*/  ISETP.NE.AND.EX P0, PT, R21, RZ, PT, P0 ;  /* 0x000000ff1500720c */ /* 0x000fc40003f05300 */
[----:B------:R-:W-:-:S03]  /*ee60*/  SHF.R.U32.HI R3, RZ, R4, R3 ;  /* 0x00000004ff037219 */ /* 0x000fc60000011603 */
[----:B------:R-:W0:Y:S01]  /*ee70*/  LDC R14, c[0x0][0x600] ;  /* 0x00018000ff0e7b82 */ /* 0x000e220000000800 */
[-CC-:B---3--:R-:W-:Y:S02]  /*ee80*/  SHF.R.U64 R8, R10, R6.reuse, R3.reuse ;  /* 0x000000060a087219 */ /* 0x188fe40000001203 */
[----:B------:R-:W-:-:S05]  /*ee90*/  SHF.R.U32.HI R3, RZ, R6, R3 ;  /* 0x00000006ff037219 */ /* 0x000fca0000011603 */
[----:B------:R-:W3:Y:S01]  /*eea0*/  LDC R22, c[0x0][0x648] ;  /* 0x00019200ff167b82 */ /* 0x000ee20000000800 */
[-CC-:B-----5:R-:W-:Y:S02]  /*eeb0*/  SHF.R.U64 R12, R8, R18.reuse, R3.reuse ;  /* 0x00000012080c7219 */ /* 0x1a0fe40000001203 */
[-C--:B------:R-:W-:Y:S02]  /*eec0*/  SHF.L.U32 R5, R5, R18.reuse, RZ ;  /* 0x0000001205057219 */ /* 0x080fe400000006ff */
[-C--:B------:R-:W-:Y:S01]  /*eed0*/  SHF.R.U32.HI R3, RZ, R18.reuse, R3 ;  /* 0x00000012ff037219 */ /* 0x080fe20000011603 */
[----:B------:R-:W-:Y:S01]  /*eee0*/  IMAD.MOV.U32 R2, RZ, RZ, R12 ;  /* 0x000000ffff027224 */ /* 0x000fe200078e000c */
[----:B------:R-:W-:Y:S01]  /*eef0*/  SHF.L.U32 R18, R7, R18, RZ ;  /* 0x0000001207127219 */ /* 0x000fe200000006ff */
[----:B------:R-:W0:Y:S01]  /*ef00*/  LDC R23, c[0x0][0x638] ;  /* 0x00018e00ff177b82 */ /* 0x000e220000000800 */
[----:B------:R-:W-:-:S07]  /*ef10*/  LOP3.LUT R19, RZ, R5, RZ, 0x33, !PT ;  /* 0x00000005ff137212 */ /* 0x000fce00078e33ff */
[----:B------:R-:W0:Y:S01]  /*ef20*/  LDC R24, c[0x0][0x610] ;  /* 0x00018400ff187b82 */ /* 0x000e220000000800 */
[----:B--2---:R-:W-:Y:S05]  /*ef30*/  @!P0 BRA `(.L_x_300) ;  /* 0x0000000000288947 */ /* 0x004fea0003800000 */
[----:B------:R-:W2:Y:S02]  /*ef40*/  LDC R7, c[0x0][0x64c] ;  /* 0x00019300ff077b82 */ /* 0x000ea40000000800 */
[----:B--2---:R-:W-:-:S05]  /*ef50*/  IADD3 R7, P0, R12, R7, RZ ;  /* 0x000000070c077210 */ /* 0x004fca0007f1e0ff */
        /* <DEDUP_REMOVED lines=8> */
.L_x_300:
[----:B---3--:R-:W-:Y:S01]  /*efe0*/  SHF.R.U64 R0, R2, R22, R3 ;  /* 0x0000001602007219 */ /* 0x008fe20000001203 */
[----:B0-----:R-:W-:Y:S01]  /*eff0*/  VIADD R7, R14, 0xffffffff ;  /* 0xffffffff0e077836 */ /* 0x001fe20000000000 */
[----:B------:R-:W-:Y:S01]  /*f000*/  LOP3.LUT R5, R8, R19, RZ, 0xc0, !PT ;  /* 0x0000001308057212 */ /* 0x000fe200078ec0ff */
[----:B------:R-:W-:Y:S02]  /*f010*/  IMAD.MOV R13, RZ, RZ, -R13 ;  /* 0x000000ffff0d7224 */ /* 0x000fe400078e0a0d */
[----:B------:R-:W-:Y:S02]  /*f020*/  IMAD.MOV R3, RZ, RZ, -R0 ;  /* 0x000000ffff037224 */ /* 0x000fe400078e0a00 */
[----:B------:R-:W-:Y:S01]  /*f030*/  IMAD R2, R18, R0, R5 ;  /* 0x0000000012027224 */ /* 0x000fe200078e0205 */
[----:B------:R-:W-:Y:S01]  /*f040*/  LOP3.LUT R5, R10, R7, RZ, 0xc0, !PT ;  /* 0x000000070a057212 */ /* 0x000fe200078ec0ff */
[----:B------:R-:W-:Y:S02]  /*f050*/  @P2 IMAD R17, R15, R13, R16 ;  /* 0x0000000d0f112224 */ /* 0x000fe400078e0210 */
[----:B------:R-:W-:-:S02]  /*f060*/  IMAD R0, R3, R23, R12 ;  /* 0x0000001703007224 */ /* 0x000fc400078e020c */
[----:B------:R-:W-:Y:S02]  /*f070*/  IMAD.MOV.U32 R4, RZ, RZ, 0x1 ;  /* 0x00000001ff047424 */ /* 0x000fe400078e00ff */
[----:B------:R-:W-:Y:S02]  /*f080*/  IMAD R2, R2, R24, R17 ;  /* 0x0000001802027224 */ /* 0x000fe400078e0211 */
[----:B------:R-:W-:Y:S01]  /*f090*/  IMAD R3, R0, R14, R5 ;  /* 0x0000000e00037224 */ /* 0x000fe200078e0205 */
[----:B------:R-:W-:-:S04]  /*f0a0*/  PRMT R0, R4, 0x7610, R0 ;  /* 0x0000761004007816 */ /* 0x000fc80000000000 */
[----:B------:R-:W-:Y:S02]  /*f0b0*/  SEL R4, R3, R2, !P2 ;  /* 0x0000000203047207 */ /* 0x000fe40005000000 */
[----:B------:R-:W-:-:S03]  /*f0c0*/  SEL R2, R2, R3, !P2 ;  /* 0x0000000302027207 */ /* 0x000fc60005000000 */
[----:B------:R2:W-:Y:S04]  /*f0d0*/  STL [R1+0x90], R4 ;  /* 0x0000900401007387 */ /* 0x0005e80000100800 */
[----:B------:R2:W-:Y:S04]  /*f0e0*/  STL [R1+0x7c], R11 ;  /* 0x00007c0b01007387 */ /* 0x0005e80000100800 */
[----:B------:R2:W-:Y:S02]  /*f0f0*/  STL [R1+0x8c], R2 ;  /* 0x00008c0201007387 */ /* 0x0005e40000100800 */
.L_x_298:
[----:B------:R-:W-:Y:S01]  /*f100*/  LOP3.LUT P0, RZ, R0, 0xff, RZ, 0xc0, !PT ;  /* 0x000000ff00ff7812 */ /* 0x000fe2000780c0ff */
[----:B------:R-:W-:-:S12]  /*f110*/  ULOP3.LUT UR30, UR30, 0x1, URZ, 0x3c, !UPT ;  /* 0x000000011e1e7892 */ /* 0x000fd8000f8e3c3f */
[----:B------:R-:W-:Y:S05]  /*f120*/  @P0 BRA `(.L_x_301) ;  /* 0xffffff2400a80947 */ /* 0x000fea000383ffff */
[----:B------:R-:W-:Y:S05]  /*f130*/  EXIT ;  /* 0x000000000000794d */ /* 0x000fea0003800000 */
.L_x_17:
[----:B------:R-:W-:-:S08]  /*f140*/  ISETP.NE.AND P0, PT, RZ, UR6, PT ;  /* 0x00000006ff007c0c */ /* 0x000fd0000bf05270 */
[----:B0123--:R-:W0:-:S00]  /*f150*/  USETMAXREG.DEALLOC.CTAPOOL 0x28 ;  /* 0x00000028000079c8 */ /* 0x00fe0000080e0500 */
[----:B------:R-:W-:Y:S05]  /*f160*/  @P0 EXIT ;  /* 0x000000000000094d */ /* 0x000fea0003800000 */
[----:B0-----:R-:W-:Y:S01]  /*f170*/  LOP3.LUT P0, RZ, R0, 0xff, RZ, 0xc0, !PT ;  /* 0x000000ff00ff7812 */ /* 0x001fe2000780c0ff */
[----:B------:R-:W-:Y:S02]  /*f180*/  IMAD.MOV.U32 R0, RZ, RZ, 0x1 ;  /* 0x00000001ff007424 */ /* 0x000fe400078e00ff */
[----:B------:R-:W-:-:S10]  /*f190*/  IMAD.MOV.U32 R8, RZ, RZ, RZ ;  /* 0x000000ffff087224 */ /* 0x000fd400078e00ff */
[----:B------:R-:W-:Y:S05]  /*f1a0*/  @!P0 BRA `(.L_x_302) ;  /* 0x0000000c00988947 */ /* 0x000fea0003800000 */
[----:B------:R-:W0:Y:S01]  /*f1b0*/  S2UR UR5, SR_CgaCtaId ;  /* 0x00000000000579c3 */ /* 0x000e220000008800 */
[----:B------:R-:W-:Y:S01]  /*f1c0*/  UMOV UR7, 0x1 ;  /* 0x0000000100077882 */ /* 0x000fe20000000000 */
[----:B------:R-:W-:Y:S01]  /*f1d0*/  LOP3.LUT P0, RZ, R2, 0x1f, RZ, 0xc0, !PT ;  /* 0x0000001f02ff7812 */ /* 0x000fe2000780c0ff */
[----:B------:R-:W-:Y:S01]  /*f1e0*/  ULDC UR17, c[0x0][0x658] ;  /* 0x0001960000117ab9 */ /* 0x000fe20000000800 */
[----:B------:R-:W-:Y:S01]  /*f1f0*/  UMOV UR6, 0xffffffff ;  /* 0xffffffff00067882 */ /* 0x000fe20000000000 */
[----:B------:R-:W-:Y:S01]  /*f200*/  BSSY B0, `(.L_x_302) ;  /* 0x00000e0000007945 */ /* 0x000fe20003800000 */
[----:B------:R-:W-:Y:S01]  /*f210*/  USHF.L.U32 UR6, UR6, UR17, URZ ;  /* 0x0000001106067299 */ /* 0x000fe2000800063f */
[C---:B------:R-:W-:Y:S01]  /*f220*/  ISETP.NE.AND P3, PT, R3.reuse, RZ, PT ;  /* 0x000000ff0300720c */ /* 0x040fe20003f65270 */
[----:B------:R-:W-:Y:S01]  /*f230*/  IMAD.MOV.U32 R9, RZ, RZ, 0x1 ;  /* 0x00000001ff097424 */ /* 0x000fe200078e00ff */
[----:B------:R-:W-:Y:S01]  /*f240*/  ISETP.NE.OR P0, PT, R3, RZ, !P0 ;  /* 0x000000ff0300720c */ /* 0x000fe20004705670 */
[----:B------:R-:W-:Y:S01]  /*f250*/  IMAD.MOV.U32 R0, RZ, RZ, 0x1 ;  /* 0x00000001ff007424 */ /* 0x000fe200078e00ff */
[----:B------:R-:W-:Y:S01]  /*f260*/  ULDC UR16, c[0x0][0x600] ;  /* 0x0001800000107ab9 */ /* 0x000fe20000000800 */
[----:B------:R-:W-:Y:S01]  /*f270*/  IMAD.MOV.U32 R8, RZ, RZ, RZ ;  /* 0x000000ffff087224 */ /* 0x000fe200078e00ff */
[----:B------:R-:W-:Y:S01]  /*f280*/  UMOV UR24, 0x5 ;  /* 0x0000000500187882 */ /* 0x000fe20000000000 */
[----:B------:R-:W-:-:S02]  /*f290*/  UIADD3 UR35, UR14, 0x1, URZ ;  /* 0x000000010e237890 */ /* 0x000fc4000fffe03f */
[----:B------:R-:W-:Y:S02]  /*f2a0*/  ULOP3.LUT UR34, UR13, 0x2, URZ, 0xfc, !UPT ;  /* 0x000000020d227892 */ /* 0x000fe4000f8efc3f */
[----:B------:R-:W-:Y:S02]  /*f2b0*/  UIADD3 UR16, UR16, -0x1, URZ ;  /* 0xffffffff10107890 */ /* 0x000fe4000fffe03f */
[----:B------:R-:W-:Y:S02]  /*f2c0*/  USHF.L.U32 UR17, UR7, UR17, URZ ;  /* 0x0000001107117299 */ /* 0x000fe4000800063f */
[----:B------:R-:W-:Y:S02]  /*f2d0*/  ULOP3.LUT UR22, URZ, UR6, URZ, 0x33, !UPT ;  /* 0x000000063f167292 */ /* 0x000fe4000f8e333f */
[----:B0-----:R-:W-:Y:S02]  /*f2e0*/  ULOP3.LUT UR4, UR5, 0x1, URZ, 0xc0, !UPT ;  /* 0x0000000105047892 */ /* 0x001fe4000f8ec03f */
[----:B------:R-:W-:-:S02]  /*f2f0*/  USHF.R.U32.HI UR29, URZ, 0x1, UR5 ;  /* 0x000000013f1d7899 */ /* 0x000fc40008011605 */
[----:B------:R-:W-:Y:S02]  /*f300*/  USHF.L.U32 UR18, UR5, 0x7, URZ ;  /* 0x0000000705127899 */ /* 0x000fe4000800063f */
[----:B------:R-:W-:Y:S02]  /*f310*/  USHF.L.U32 UR19, UR5, 0xd, URZ ;  /* 0x0000000d05137899 */ /* 0x000fe4000800063f */
[----:B------:R-:W-:Y:S02]  /*f320*/  ULOP3.LUT UR5, UR5, 0xfffffffe, URZ, 0xc0, !UPT ;  /* 0xfffffffe05057892 */ /* 0x000fe4000f8ec03f */
[----:B------:R-:W-:Y:S02]  /*f330*/  UISETP.GT.U32.AND UP0, UPT, UR4, 0xffff, UPT ;  /* 0x0000ffff0400788c */ /* 0x000fe4000bf04070 */
[----:B------:R-:W-:Y:S02]  /*f340*/  USHF.L.U32 UR23, UR7, UR5, URZ ;  /* 0x0000000507177299 */ /* 0x000fe4000800063f */
[----:B------:R-:W-:-:S02]  /*f350*/  ULOP3.LUT UR5, UR5, 0x1, URZ, 0xfc, !UPT ;  /* 0x0000000105057892 */ /* 0x000fc4000f8efc3f */
[----:B------:R-:W-:Y:S02]  /*f360*/  USEL UR4, UR4, 0xffff, !UP0 ;  /* 0x0000ffff04047887 */ /* 0x000fe4000c000000 */
[----:B------:R-:W-:Y:S02]  /*f370*/  USHF.L.U32 UR5, UR7, UR5, URZ ;  /* 0x0000000507057299 */ /* 0x000fe4000800063f */
[----:B------:R-:W-:Y:S02]  /*f380*/  ULOP3.LUT UR4, UR4, 0xffff, URZ, 0xc0, !UPT ;  /* 0x0000ffff04047892 */ /* 0x000fe4000f8ec03f */
[----:B------:R-:W-:Y:S02]  /*f390*/  ULOP3.LUT UR18, UR18, 0x80, URZ, 0xc0, !UPT ;  /* 0x0000008012127892 */ /* 0x000fe4000f8ec03f */
[----:B------:R-:W-:Y:S02]  /*f3a0*/  ULOP3.LUT UR19, UR19, 0x2000, URZ, 0xc0, !UPT ;  /* 0x0000200013137892 */ /* 0x000fe4000f8ec03f */
[----:B------:R-:W-:-:S02]  /*f3b0*/  ULOP3.LUT UR23, UR23, UR5, URZ, 0xfc, !UPT ;  /* 0x0000000517177292 */ /* 0x000fc4000f8efc3f */
[----:B------:R-:W-:Y:S01]  /*f3c0*/  USHF.L.U32 UR24, UR24, UR4, URZ ;  /* 0x0000000418187299 */ /* 0x000fe2000800063f */
[----:B------:R-:W-:-:S11]  /*f3d0*/  ULDC.64 UR30, c[0x0][0x198] ;  /* 0x00006600001e7ab9 */ /* 0x000fd60000000a00 */
.L_x_314:
[----:B------:R-:W-:-:S03]  /*f3e0*/  UMOV UR4, 0xffffffff ;  /* 0xffffffff00047882 */ /* 0x000fc60000000000 */
[----:B01----:R-:W-:Y:S05]  /*f3f0*/  BRA.DIV UR4, `(.L_x_303) ;  /* 0x0000001204547947 */ /* 0x003fea000b800000 */
[----:B------:R-:W-:-:S13]  /*f400*/  ELECT P1, URZ, PT ;  /* 0x00000000003f782f */ /* 0x000fda0003820000 */
.L_x_328:
[----:B------:R-:W0:Y:S01]  /*f410*/  LDC R2, c[0x0][0x28c] ;  /* 0x0000a300ff027b82 */ /* 0x000e220000000800 */
[----:B------:R-:W-:Y:S01]  /*f420*/  BSSY B1, `(.L_x_304) ;  /* 0x0000040000017945 */ /* 0x000fe20003800000 */
[----:B0-----:R-:W-:-:S13]  /*f430*/  ISETP.LT.OR P1, PT, R2, 0x1, !P1 ;  /* 0x000000010200780c */ /* 0x001fda0004f21670 */
[----:B------:R-:W-:Y:S05]  /*f440*/  @P1 BRA `(.L_x_305) ;  /* 0x0000000000f41947 */ /* 0x000fea0003800000 */
[----:B------:R-:W2:Y:S04]  /*f450*/  LDL.LU R4, [R1+0x90] ;  /* 0x0000900001047983 */ /* 0x000ea80000300800 */
[----:B------:R-:W3:Y:S01]  /*f460*/  LDL.LU R3, [R1+0x8c] ;  /* 0x00008c0001037983 */ /* 0x000ee20000300800 */
[----:B------:R-:W-:Y:S02]  /*f470*/  IMAD.MOV.U32 R12, RZ, RZ, RZ ;  /* 0x000000ffff0c7224 */ /* 0x000fe400078e00ff */
[----:B------:R-:W-:Y:S02]  /*f480*/  IMAD.U32 R13, RZ, RZ, UR35 ;  /* 0x00000023ff0d7e24 */ /* 0x000fe4000f8e00ff */
[----:B------:R-:W-:Y:S01]  /*f490*/  IMAD.MOV.U32 R2, RZ, RZ, R0 ;  /* 0x000000ffff027224 */ /* 0x000fe200078e0000 */
[----:B--2---:R-:W-:-:S02]  /*f4a0*/  LEA R6, R4, UR18, 0x8 ;  /* 0x0000001204067c11 */ /* 0x004fc4000f8e40ff */
[----:B---3--:R-:W-:Y:S01]  /*f4b0*/  LEA R4, R3, UR29, 0x1 ;  /* 0x0000001d03047c11 */ /* 0x008fe2000f8e08ff */
[----:B------:R-:W-:-:S04]  /*f4c0*/  IMAD.MOV.U32 R3, RZ, RZ, R8 ;  /* 0x000000ffff037224 */ /* 0x000fc800078e0008 */
[----:B------:R-:W-:-:S07]  /*f4d0*/  IMAD.SHL.U32 R7, R4, 0x20, RZ ;  /* 0x0000002004077824 */ /* 0x000fce00078e00ff */
.L_x_309:
[----:B------:R-:W0:Y:S01]  /*f4e0*/  S2R R5, SR_CgaCtaId ;  /* 0x0000000000057919 */ /* 0x000e220000008800 */
[----:B------:R-:W-:-:S04]  /*f4f0*/  MOV R4, 0x400 ;  /* 0x0000040000047802 */ /* 0x000fc80000000f00 */
[----:B0-----:R-:W-:Y:S02]  /*f500*/  LEA R10, R5, R4, 0x18 ;  /* 0x00000004050a7211 */ /* 0x001fe400078ec0ff */
[----:B------:R-:W-:Y:S01]  /*f510*/  SHF.L.U32 R4, R2, 0x1f, RZ ;  /* 0x0000001f02047819 */ /* 0x000fe200000006ff */
[----:B------:R-:W0:Y:S02]  /*f520*/  @!P3 LDC R5, c[0x0][0x500] ;  /* 0x00014000ff05bb82 */ /* 0x000e240000000800 */
[----:B------:R-:W-:-:S04]  /*f530*/  IMAD R11, R3, 0x8, R10 ;  /* 0x00000008030b7824 */ /* 0x000fc800078e020a */
[----:B------:R-:W1:Y:S02]  /*f540*/  SYNCS.PHASECHK.TRANS64.TRYWAIT P1, [R11+URZ+0x28], R4 ;  /* 0x000028040b0075a7 */ /* 0x000e64000802017f */
[----:B-1----:R-:W-:Y:S05]  /*f550*/  @!P1 BRA `(.L_x_306) ;  /* 0x00000010001c9947 */ /* 0x002fea0003800000 */
.L_x_329:
[----:B------:R-:W-:Y:S01]  /*f560*/  UPRMT UR4, UR34, 0x9910, URZ ;  /* 0x0000991022047896 */ /* 0x000fe2000800003f */
[----:B0-----:R0:W-:Y:S03]  /*f570*/  @!P3 SYNCS.ARRIVE.TRANS64 RZ, [R11+URZ], R5 ;  /* 0x000000050bffb9a7 */ /* 0x0011e6000800003f */
[----:B------:R-:W-:-:S06]  /*f580*/  UISETP.NE.AND UP0, UPT, UR4, 0x2, UPT ;  /* 0x000000020400788c */ /* 0x000fcc000bf05270 */
[----:B------:R-:W-:-:S13]  /*f590*/  PLOP3.LUT P1, PT, PT, PT, UP0, 0x80, 0x0 ;  /* 0x000000000000781c */ /* 0x000fda0003f2f008 */
[----:B0-----:R-:W-:Y:S05]  /*f5a0*/  @P1 BRA `(.L_x_307) ;  /* 0x0000000000041947 */ /* 0x001fea0003800000 */
[----:B------:R-:W-:Y:S01]  /*f5b0*/  BPT.TRAP 0x1 ;  /* 0x000000040000795c */ /* 0x000fe20000300000 */
.L_x_307:
[----:B------:R-:W-:Y:S05]  /*f5c0*/  @P0 BRA `(.L_x_308) ;  /* 0x0000000000040947 */ /* 0x000fea0003800000 */
[----:B------:R-:W-:Y:S01]  /*f5d0*/  BPT.TRAP 0x1 ;  /* 0x000000040000795c */ /* 0x000fe20000300000 */
.L_x_308:
[----:B------:R-:W2:Y:S01]  /*f5e0*/  LDL R5, [R1+0x7c] ;  /* 0x00007c0001057983 */ /* 0x000ea20000100800 */
[----:B-1----:R-:W-:Y:S01]  /*f5f0*/  LEA R4, R3, UR29, 0x1 ;  /* 0x0000001d03047c11 */ /* 0x002fe2000f8e08ff */
[----:B------:R-:W-:Y:S01]  /*f600*/  VIADD R13, R13, 0xffffffff ;  /* 0xffffffff0d0d7836 */ /* 0x000fe20000000000 */
[----:B------:R-:W-:Y:S01]  /*f610*/  R2UR UR8, R3 ;  /* 0x00000000030872ca */ /* 0x000fe200000e0000 */
[----:B------:R-:W-:Y:S01]  /*f620*/  UIADD3 UR4, UP0, UR30, 0xf0, URZ ;  /* 0x000000f01e047890 */ /* 0x000fe2000ff1e03f */
[----:B------:R-:W-:Y:S01]  /*f630*/  R2UR UR27, R10 ;  /* 0x000000000a1b72ca */ /* 0x000fe200000e0000 */
[----:B------:R-:W-:Y:S01]  /*f640*/  IMAD.U32 R4, R4, 0x800, R10 ;  /* 0x0000080004047824 */ /* 0x000fe200078e000a */
[----:B------:R-:W-:Y:S01]  /*f650*/  R2UR UR9, R11 ;  /* 0x000000000b0972ca */ /* 0x000fe200000e0000 */
[----:B------:R-:W-:Y:S01]  /*f660*/  UIADD3 UR32, UP1, UR30, 0x1f0, URZ ;  /* 0x000001f01e207890 */ /* 0x000fe2000ff3e03f */
[----:B------:R-:W-:Y:S01]  /*f670*/  R2UR UR11, R7 ;  /* 0x00000000070b72ca */ /* 0x000fe200000e0000 */
[----:B------:R-:W-:Y:S01]  /*f680*/  UPRMT UR25, URZ, 0x5410, UR24 ;  /* 0x000054103f197896 */ /* 0x000fe20008000018 */
[----:B------:R-:W-:Y:S01]  /*f690*/  R2UR UR5, R4 ;  /* 0x00000000040572ca */ /* 0x000fe200000e0000 */
[----:B------:R-:W-:Y:S01]  /*f6a0*/  VIADD R3, R3, 0x1 ;  /* 0x0000000103037836 */ /* 0x000fe20000000000 */
[----:B------:R-:W-:Y:S01]  /*f6b0*/  R2UR UR10, R12 ;  /* 0x000000000c0a72ca */ /* 0x000fe200000e0000 */
[----:B------:R-:W-:Y:S01]  /*f6c0*/  UPRMT UR36, URZ, 0x5410, UR23 ;  /* 0x000054103f247896 */ /* 0x000fe20008000017 */
[----:B------:R-:W-:Y:S01]  /*f6d0*/  R2UR UR28, R6 ;  /* 0x00000000061c72ca */ /* 0x000fe200000e0000 */
[----:B------:R-:W-:Y:S01]  /*f6e0*/  ULEA UR8, UR8, UR19, 0xe ;  /* 0x0000001308087291 */ /* 0x000fe2000f8e703f */
[----:B------:R-:W-:Y:S01]  /*f6f0*/  ISETP.GT.AND P4, PT, R13, 0x1, PT ;  /* 0x000000010d00780c */ /* 0x000fe20003f84270 */
[----:B------:R-:W-:Y:S01]  /*f700*/  UIADD3.X UR33, URZ, UR31, URZ, UP1, !UPT ;  /* 0x0000001f3f217290 */ /* 0x000fe20008ffe43f */
[C---:B------:R-:W-:Y:S01]  /*f710*/  ISETP.NE.AND P1, PT, R3.reuse, 0x5, PT ;  /* 0x000000050300780c */ /* 0x040fe20003f25270 */
[----:B------:R-:W-:Y:S01]  /*f720*/  UIADD3 UR27, UR27, 0x5180, UR8 ;  /* 0x000051801b1b7890 */ /* 0x000fe2000fffe008 */
[----:B------:R-:W-:Y:S01]  /*f730*/  VIADD R12, R12, 0x40 ;  /* 0x000000400c0c7836 */ /* 0x000fe20000000000 */
[----:B------:R-:W-:Y:S01]  /*f740*/  UMOV UR6, 0x0 ;  /* 0x0000000000067882 */ /* 0x000fe20000000000 */
[----:B------:R-:W-:Y:S01]  /*f750*/  UMOV UR7, 0x10000000 ;  /* 0x1000000000077882 */ /* 0x000fe20000000000 */
[----:B------:R-:W-:Y:S01]  /*f760*/  UIADD3 UR26, UR5, 0x180, URZ ;  /* 0x00000180051a7890 */ /* 0x000fe2000fffe03f */
[----:B------:R-:W-:Y:S01]  /*f770*/  SEL R3, R3, RZ, P1 ;  /* 0x000000ff03037207 */ /* 0x000fe20000800000 */
[----:B------:R-:W-:-:S05]  /*f780*/  UIADD3.X UR5, URZ, UR31, URZ, UP0, !UPT ;  /* 0x0000001f3f057290 */ /* 0x000fca00087fe43f */
[----:B------:R-:W-:Y:S01]  /*f790*/  UMOV UR8, UR26 ;  /* 0x0000001a00087c82 */ /* 0x000fe20008000000 */
[----:B--2---:R-:W-:Y:S02]  /*f7a0*/  R2UR UR12, R5 ;  /* 0x00000000050c72ca */ /* 0x004fe400000e0000 */
[----:B------:R-:W-:-:S04]  /*f7b0*/  SEL R5, RZ, 0x1, P1 ;  /* 0x00000001ff057807 */ /* 0x000fc80000800000 */
[----:B------:R-:W-:-:S07]  /*f7c0*/  LOP3.LUT R2, R2, R5, RZ, 0x3c, !PT ;  /* 0x0000000502027212 */ /* 0x000fce00078e3cff */
[----:B------:R0:W-:Y:S02]  /*f7d0*/  UTMALDG.3D.MULTICAST [UR8], [UR4], UR25, desc[UR6] ;  /* 0x00000608040073b4 */ /* 0x0001e40008011819 */
[----:B0-----:R-:W-:Y:S01]  /*f7e0*/  UMOV UR8, UR27 ;  /* 0x0000001b00087c82 */ /* 0x001fe20008000000 */
[----:B------:R-:W-:Y:S02]  /*f7f0*/  UMOV UR11, UR28 ;  /* 0x0000001c000b7c82 */ /* 0x000fe40008000000 */
[----:B------:R0:W-:Y:S02]  /*f800*/  UTMALDG.3D.MULTICAST [UR8], [UR32], UR36, desc[UR6] ;  /* 0x00000608200073b4 */ /* 0x0001e40008011824 */
[----:B0-----:R-:W-:Y:S05]  /*f810*/  @P4 BRA `(.L_x_309) ;  /* 0xfffffffc00304947 */ /* 0x001fea000383ffff */
.L_x_305:
[----:B------:R-:W-:Y:S05]  /*f820*/  BSYNC B1 ;  /* 0x0000000000017941 */ /* 0x000fea0003800000 */
.L_x_304:
[----:B------:R-:W2:Y:S01]  /*f830*/  LDL.LU R15, [R1+0x84] ;  /* 0x00008400010f7983 */ /* 0x000ea20000300800 */
[----:B------:R-:W-:Y:S01]  /*f840*/  LOP3.LUT P5, RZ, R9, 0xff, RZ, 0xc0, !PT ;  /* 0x000000ff09ff7812 */ /* 0x000fe200078ac0ff */
[----:B------:R-:W-:Y:S01]  /*f850*/  VIADD R8, R8, UR14 ;  /* 0x0000000e08087c36 */ /* 0x000fe20008000000 */
[----:B------:R-:W-:Y:S01]  /*f860*/  UISETP.GE.U32.AND UP0, UPT, UR14, 0x5, UPT ;  /* 0x000000050e00788c */ /* 0x000fe2000bf06070 */
[----:B------:R-:W3:Y:S01]  /*f870*/  LDL.LU R14, [R1+0x88] ;  /* 0x00008800010e7983 */ /* 0x000ee20000300800 */
[----:B------:R-:W-:Y:S01]  /*f880*/  IMAD.U32 R5, RZ, RZ, UR14 ;  /* 0x0000000eff057e24 */ /* 0x000fe2000f8e00ff */
[----:B------:R-:W-:Y:S01]  /*f890*/  ULDC.64 UR4, c[0x0][0x650] ;  /* 0x0001940000047ab9 */ /* 0x000fe20000000a00 */
[----:B------:R-:W-:Y:S01]  /*f8a0*/  ISETP.GT.U32.AND P1, PT, R8, 0x4, PT ;  /* 0x000000040800780c */ /* 0x000fe20003f24070 */
[----:B------:R-:W-:Y:S01]  /*f8b0*/  BSSY B1, `(.L_x_310) ;  /* 0x0000072000017945 */ /* 0x000fe20003800000 */
[----:B------:R-:W-:Y:S02]  /*f8c0*/  PLOP3.LUT P4, PT, PT, PT, UP0, 0x80, 0x0 ;  /* 0x000000000000781c */ /* 0x000fe40003f8f008 */
[----:B------:R-:W-:-:S02]  /*f8d0*/  ISETP.LT.U32.AND P1, PT, R5, 0x5, P1 ;  /* 0x000000050500780c */ /* 0x000fc40000f21070 */
[----:B------:R-:W-:Y:S01]  /*f8e0*/  PRMT R9, RZ, 0x7610, R9 ;  /* 0x00007610ff097816 */ /* 0x000fe20000000009 */
[----:B------:R-:W0:Y:S01]  /*f8f0*/  @P5 S2R R3, SR_CgaCtaId ;  /* 0x0000000000035919 */ /* 0x000e220000008800 */
[----:B------:R-:W-:-:S04]  /*f900*/  @P5 MOV R2, 0x400 ;  /* 0x0000040000025802 */ /* 0x000fc80000000f00 */
[----:B0-----:R-:W-:Y:S01]  /*f910*/  @P5 LEA R4, R3, R2, 0x18 ;  /* 0x0000000203045211 */ /* 0x001fe200078ec0ff */
[----:B------:R-:W-:-:S03]  /*f920*/  IMAD.WIDE.U32 R2, R8, -0x33333333, RZ ;  /* 0xcccccccd08027825 */ /* 0x000fc600078e00ff */
[----:B------:R0:W-:Y:S02]  /*f930*/  @P5 SYNCS.ARRIVE.TRANS64.A1T0 RZ, [R4+URZ+0x88], RZ ;  /* 0x000088ff04ff59a7 */ /* 0x0001e4000810003f */
[----:B------:R-:W-:Y:S02]  /*f940*/  SHF.R.U32.HI R5, RZ, 0x2, R3 ;  /* 0x00000002ff057819 */ /* 0x000fe40000011603 */
[----:B------:R-:W-:Y:S02]  /*f950*/  SEL R3, RZ, 0x1, !P1 ;  /* 0x00000001ff037807 */ /* 0x000fe40004800000 */
[----:B------:R-:W-:Y:S01]  /*f960*/  PRMT R2, RZ, 0x7610, R2 ;  /* 0x00007610ff027816 */ /* 0x000fe20000000002 */
[----:B------:R-:W-:Y:S01]  /*f970*/  IMAD R8, R5, -0x5, R8 ;  /* 0xfffffffb05087824 */ /* 0x000fe200078e0208 */
[----:B------:R-:W-:Y:S01]  /*f980*/  LOP3.LUT R0, R0, R3, RZ, 0x3c, !PT ;  /* 0x0000000300007212 */ /* 0x000fe200078e3cff */
[----:B0-----:R-:W-:Y:S02]  /*f990*/  IMAD.MOV.U32 R4, RZ, RZ, -0x1 ;  /* 0xffffffffff047424 */ /* 0x001fe400078e00ff */
[----:B------:R-:W-:Y:S01]  /*f9a0*/  IMAD.MOV.U32 R3, RZ, RZ, -0x1 ;  /* 0xffffffffff037424 */ /* 0x000fe200078e00ff */
[----:B------:R-:W-:Y:S01]  /*f9b0*/  @P4 LOP3.LUT R0, R0, 0x1, R5, 0x78, !PT ;  /* 0x0000000100004812 */ /* 0x000fe200078e7805 */
[----:B------:R-:W-:Y:S01]  /*f9c0*/  IMAD.MOV.U32 R5, RZ, RZ, -0x1 ;  /* 0xffffffffff057424 */ /* 0x000fe200078e00ff */
[----:B---3--:R-:W-:-:S04]  /*f9d0*/  IADD3 R14, P5, R14, UR20, RZ ;  /* 0x000000140e0e7c10 */ /* 0x008fc8000ffbe0ff */
[----:B--2---:R-:W-:Y:S01]  /*f9e0*/  IADD3.X R15, R15, UR15, RZ, P5, !PT ;  /* 0x0000000f0f0f7c10 */ /* 0x004fe2000affe4ff */
[----:B------:R0:W-:Y:S01]  /*f9f0*/  STL [R1+0x88], R14 ;  /* 0x0000880e01007387 */ /* 0x0001e20000100800 */
[----:B------:R-:W-:-:S03]  /*fa00*/  ISETP.GE.U32.AND P1, PT, R14, UR4, PT ;  /* 0x000000040e007c0c */ /* 0x000fc6000bf26070 */
[----:B------:R0:W-:Y:S01]  /*fa10*/  STL [R1+0x84], R15 ;  /* 0x0000840f01007387 */ /* 0x0001e20000100800 */
[----:B------:R-:W-:-:S03]  /*fa20*/  ISETP.GE.U32.AND.EX P1, PT, R15, UR5, PT, P1 ;  /* 0x000000050f007c0c */ /* 0x000fc6000bf26110 */
[----:B------:R0:W-:Y:S04]  /*fa30*/  STL [R1+0x8c], R5 ;  /* 0x00008c0501007387 */ /* 0x0001e80000100800 */
[----:B------:R0:W-:Y:S04]  /*fa40*/  STL [R1+0x90], R4 ;  /* 0x0000900401007387 */ /* 0x0001e80000100800 */
[----:B------:R0:W-:Y:S02]  /*fa50*/  STL [R1+0x7c], R3 ;  /* 0x00007c0301007387 */ /* 0x0001e40000100800 */
[----:B------:R-:W-:Y:S05]  /*fa60*/  @P1 BRA `(.L_x_311) ;  /* 0x0000000400581947 */ /* 0x000fea0003800000 */
[----:B------:R-:W-:Y:S01]  /*fa70*/  ULDC.64 UR4, c[0x0][0x628] ;  /* 0x00018a0000047ab9 */ /* 0x000fe20000000a00 */
[----:B------:R-:W1:Y:S01]  /*fa80*/  S2R R12, SR_CTAID.X ;  /* 0x00000000000c7919 */ /* 0x000e620000002500 */
[----:B------:R-:W-:Y:S01]  /*fa90*/  ISETP.NE.U32.AND P1, PT, RZ, UR4, PT ;  /* 0x00000004ff007c0c */ /* 0x000fe2000bf25070 */
[----:B------:R-:W-:Y:S01]  /*faa0*/  ULDC UR7, c[0x0][0x630] ;  /* 0x00018c0000077ab9 */ /* 0x000fe20000000800 */
[----:B------:R-:W-:Y:S01]  /*fab0*/  IMAD.MOV.U32 R2, RZ, RZ, R14 ;  /* 0x000000ffff027224 */ /* 0x000fe200078e000e */
[----:B------:R-:W2:Y:S01]  /*fac0*/  S2R R10, SR_CTAID.Y ;  /* 0x00000000000a7919 */ /* 0x000ea20000002600 */
[----:B------:R-:W-:Y:S01]  /*fad0*/  ISETP.NE.AND.EX P1, PT, RZ, UR5, PT, P1 ;  /* 0x00000005ff007c0c */ /* 0x000fe2000bf25310 */
[----:B0-----:R-:W-:-:S12]  /*fae0*/  IMAD.MOV.U32 R3, RZ, RZ, R15 ;  /* 0x000000ffff037224 */ /* 0x001fd800078e000f */
[----:B------:R-:W-:Y:S05]  /*faf0*/  @!P1 BRA `(.L_x_312) ;  /* 0x0000000000289947 */ /* 0x000fea0003800000 */
[----:B------:R-:W-:Y:S02]  /*fb00*/  ULDC UR6, c[0x0][0x634] ;  /* 0x00018d0000067ab9 */ /* 0x000fe40000000800 */
[----:B------:R-:W-:-:S05]  /*fb10*/  IADD3 R7, P1, R14, UR6, RZ ;  /* 0x000000060e077c10 */ /* 0x000fca000ff3e0ff */
[----:B------:R-:W-:-:S04]  /*fb20*/  IMAD.X R11, RZ, RZ, R15, P1 ;  /* 0x000000ffff0b7224 */ /* 0x000fc800008e060f */
[----:B------:R-:W-:-:S04]  /*fb30*/  IMAD.WIDE.U32 R4, R11, UR4, RZ ;  /* 0x000000040b047c25 */ /* 0x000fc8000f8e00ff */
[----:B------:R-:W-:-:S04]  /*fb40*/  IMAD.WIDE.U32 R4, P1, R7, UR5, R4 ;  /* 0x0000000507047c25 */ /* 0x000fc8000f820004 */
[----:B------:R-:W-:-:S04]  /*fb50*/  IMAD.WIDE.U32 R6, R7, UR4, RZ ;  /* 0x0000000407067c25 */ /* 0x000fc8000f8e00ff */
[----:B------:R-:W-:Y:S01]  /*fb60*/  IMAD.X R3, RZ, RZ, RZ, P1 ;  /* 0x000000ffff037224 */ /* 0x000fe200008e06ff */
[----:B------:R-:W-:Y:S01]  /*fb70*/  IADD3 RZ, P1, R7, R4, RZ ;  /* 0x0000000407ff7210 */ /* 0x000fe20007f3e0ff */
[----:B------:R-:W-:-:S04]  /*fb80*/  IMAD.MOV.U32 R2, RZ, RZ, R5 ;  /* 0x000000ffff027224 */ /* 0x000fc800078e0005 */
[----:B------:R-:W-:-:S08]  /*fb90*/  IMAD.WIDE.U32.X R2, R11, UR5, R2, P1 ;  /* 0x000000050b027c25 */ /* 0x000fd000088e0402 */
.L_x_312:
[--C-:B------:R-:W-:Y:S01]  /*fba0*/  SHF.R.U64 R11, R2, UR7, R3.reuse ;  /* 0x00000007020b7c19 */ /* 0x100fe20008001203 */
[----:B------:R-:W-:Y:S01]  /*fbb0*/  ULDC.64 UR4, c[0x0][0x620] ;  /* 0x0001880000047ab9 */ /* 0x000fe20000000a00 */
[----:B------:R-:W-:Y:S01]  /*fbc0*/  SHF.R.U32.HI R2, RZ, UR7, R3 ;  /* 0x00000007ff027c19 */ /* 0x000fe20008011603 */
[----:B------:R-:W-:Y:S01]  /*fbd0*/  IMAD.MOV.U32 R3, RZ, RZ, R15 ;  /* 0x000000ffff037224 */ /* 0x000fe200078e000f */
[----:B------:R-:W-:Y:S01]  /*fbe0*/  IADD3 R5, P1, RZ, -R11, RZ ;  /* 0x8000000bff057210 */ /* 0x000fe20007f3e0ff */
[----:B------:R-:W0:Y:S01]  /*fbf0*/  LDC R7, c[0x0][0x144] ;  /* 0x00005100ff077b82 */ /* 0x000e220000000800 */
[----:B-1----:R-:W-:Y:S01]  /*fc00*/  I2FP.F32.U32 R6, R12 ;  /* 0x0000000c00067245 */ /* 0x002fe20000201000 */
[----:B------:R-:W-:Y:S01]  /*fc10*/  ULDC.64 UR8, c[0x0][0x640] ;  /* 0x0001900000087ab9 */ /* 0x000fe20000000a00 */
[----:B------:R-:W-:Y:S01]  /*fc20*/  ULDC UR6, c[0x0][0x608] ;  /* 0x0001820000067ab9 */ /* 0x000fe20000000800 */
[----:B------:R-:W-:Y:S01]  /*fc30*/  IMAD.X R2, RZ, RZ, ~R2, P1 ;  /* 0x000000ffff027224 */ /* 0x000fe200008e0e02 */
[----:B------:R-:W-:-:S03]  /*fc40*/  ISETP.NE.U32.AND P1, PT, RZ, UR8, PT ;  /* 0x00000008ff007c0c */ /* 0x000fc6000bf25070 */
[----:B------:R-:W-:Y:S01]  /*fc50*/  IMAD R4, R2, UR4, RZ ;  /* 0x0000000402047c24 */ /* 0x000fe2000f8e02ff */
[----:B------:R-:W1:Y:S01]  /*fc60*/  LDC R15, c[0x0][0x148] ;  /* 0x00005200ff0f7b82 */ /* 0x000e620000000800 */
[----:B------:R-:W-:Y:S01]  /*fc70*/  IMAD.MOV.U32 R2, RZ, RZ, R14 ;  /* 0x000000ffff027224 */ /* 0x000fe200078e000e */
[----:B------:R-:W-:-:S03]  /*fc80*/  ISETP.NE.AND.EX P1, PT, RZ, UR9, PT, P1 ;  /* 0x00000009ff007c0c */ /* 0x000fc6000bf25310 */
[----:B------:R-:W-:Y:S01]  /*fc90*/  IMAD.WIDE.U32 R2, R5, UR4, R2 ;  /* 0x0000000405027c25 */ /* 0x000fe2000f8e0002 */
[----:B------:R-:W-:-:S03]  /*fca0*/  ULDC UR4, c[0x0][0x150] ;  /* 0x0000540000047ab9 */ /* 0x000fc60000000800 */
[----:B------:R-:W-:Y:S01]  /*fcb0*/  FMUL R6, R6, UR4 ;  /* 0x0000000406067c20 */ /* 0x000fe20008400000 */
[----:B------:R-:W-:Y:S01]  /*fcc0*/  IMAD R5, R5, UR5, R4 ;  /* 0x0000000505057c24 */ /* 0x000fe2000f8e0204 */
[----:B------:R-:W-:Y:S01]  /*fcd0*/  ULDC UR4, c[0x0][0x618] ;  /* 0x0001860000047ab9 */ /* 0x000fe20000000800 */
[----:B------:R-:W-:Y:S02]  /*fce0*/  ULDC UR5, c[0x0][0x154] ;  /* 0x0000550000057ab9 */ /* 0x000fe40000000800 */
[----:B------:R-:W-:Y:S01]  /*fcf0*/  IMAD.IADD R3, R3, 0x1, R5 ;  /* 0x0000000103037824 */ /* 0x000fe200078e0205 */
[----:B------:R-:W3:Y:S04]  /*fd00*/  F2I.U32.TRUNC.NTZ R6, R6 ;  /* 0x0000000600067305 */ /* 0x000ee8000020f000 */
[----:B------:R-:W-:-:S02]  /*fd10*/  SHF.R.U64 R13, R2, UR4, R3 ;  /* 0x00000004020d7c19 */ /* 0x000fc40008001203 */
[----:B--2---:R-:W-:-:S05]  /*fd20*/  I2FP.F32.U32 R2, R10 ;  /* 0x0000000a00027245 */ /* 0x004fca0000201000 */
[----:B------:R-:W-:Y:S01]  /*fd30*/  FMUL R4, R2, UR5 ;  /* 0x0000000502047c20 */ /* 0x000fe20008400000 */
[----:B------:R-:W-:Y:S01]  /*fd40*/  SHF.R.U32.HI R2, RZ, UR4, R3 ;  /* 0x00000004ff027c19 */ /* 0x000fe20008011603 */
[----:B------:R-:W-:Y:S02]  /*fd50*/  ULDC UR4, c[0x0][0x658] ;  /* 0x0001960000047ab9 */ /* 0x000fe40000000800 */
[----:B------:R2:W4:Y:S01]  /*fd60*/  F2I.U32.TRUNC.NTZ R18, R4 ;  /* 0x0000000400127305 */ /* 0x000522000020f000 */
[----:B------:R-:W-:Y:S01]  /*fd70*/  SHF.R.U64 R16, R13, UR6, R2 ;  /* 0x000000060d107c19 */ /* 0x000fe20008001202 */
[----:B---3--:R-:W-:Y:S01]  /*fd80*/  IMAD.MOV R6, RZ, RZ, -R6 ;  /* 0x000000ffff067224 */ /* 0x008fe200078e0a06 */
[----:B------:R-:W-:-:S03]  /*fd90*/  SHF.R.U32.HI R3, RZ, UR6, R2 ;  /* 0x00000006ff037c19 */ /* 0x000fc60008011602 */
[----:B0-----:R-:W-:Y:S01]  /*fda0*/  IMAD R12, R7, R6, R12 ;  /* 0x00000006070c7224 */ /* 0x001fe200078e020c */
[--C-:B------:R-:W-:Y:S02]  /*fdb0*/  SHF.R.U64 R14, R16, UR4, R3.reuse ;  /* 0x00000004100e7c19 */ /* 0x100fe40008001203 */
[----:B------:R-:W-:-:S03]  /*fdc0*/  SHF.R.U32.HI R3, RZ, UR4, R3 ;  /* 0x00000004ff037c19 */ /* 0x000fc60008011603 */
[----:B------:R-:W-:Y:S01]  /*fdd0*/  IMAD.MOV.U32 R2, RZ, RZ, R14 ;  /* 0x000000ffff027224 */ /* 0x000fe200078e000e */
[----:B--2-4-:R-:W-:Y:S06]  /*fde0*/  @!P1 BRA `(.L_x_313) ;  /* 0x0000000000289947 */ /* 0x014fec0003800000 */
        /* <DEDUP_REMOVED lines=10> */
.L_x_313:
[----:B------:R-:W-:Y:S01]  /*fe90*/  ULDC UR4, c[0x0][0x648] ;  /* 0x0001920000047ab9 */ /* 0x000fe20000000800 */
[----:B------:R-:W-:Y:S01]  /*fea0*/  IMAD.MOV R18, RZ, RZ, -R18 ;  /* 0x000000ffff127224 */ /* 0x000fe200078e0a12 */
[----:B------:R-:W-:Y:S01]  /*feb0*/  SHF.R.U64 R3, R2, UR4, R3 ;  /* 0x0000000402037c19 */ /* 0x000fe20008001203 */
[----:B------:R-:W-:Y:S01]  /*fec0*/  ULDC UR4, c[0x0][0x638] ;  /* 0x00018e0000047ab9 */ /* 0x000fe20000000800 */
[----:B------:R-:W-:Y:S01]  /*fed0*/  LOP3.LUT R2, R16, UR22, RZ, 0xc0, !PT ;  /* 0x0000001610027c12 */ /* 0x000fe2000f8ec0ff */
[----:B-1----:R-:W-:Y:S01]  /*fee0*/  @P2 IMAD R12, R15, R18, R10 ;  /* 0x000000120f0c2224 */ /* 0x002fe200078e020a */
[----:B------:R-:W-:Y:S01]  /*fef0*/  LOP3.LUT R13, R13, UR16, RZ, 0xc0, !PT ;  /* 0x000000100d0d7c12 */ /* 0x000fe2000f8ec0ff */
[----:B------:R-:W-:Y:S01]  /*ff00*/  IMAD.MOV R5, RZ, RZ, -R3 ;  /* 0x000000ffff057224 */ /* 0x000fe200078e0a03 */
[----:B------:R-:W-:Y:S01]  /*ff10*/  ULDC UR5, c[0x0][0x610] ;  /* 0x0001840000057ab9 */ /* 0x000fe20000000800 */
[----:B------:R-:W-:Y:S02]  /*ff20*/  IMAD R3, R3, UR17, R2 ;  /* 0x0000001103037c24 */ /* 0x000fe4000f8e0202 */
[----:B------:R-:W-:Y:S01]  /*ff30*/  IMAD R14, R5, UR4, R14 ;  /* 0x00000004050e7c24 */ /* 0x000fe2000f8e020e */
[----:B------:R-:W-:Y:S01]  /*ff40*/  ULDC UR4, c[0x0][0x600] ;  /* 0x0001800000047ab9 */ /* 0x000fe20000000800 */
[----:B------:R-:W-:-:S02]  /*ff50*/  IMAD R3, R3, UR5, R12 ;  /* 0x0000000503037c24 */ /* 0x000fc4000f8e020c */
[----:B------:R-:W-:Y:S02]  /*ff60*/  IMAD R14, R14, UR4, R13 ;  /* 0x000000040e0e7c24 */ /* 0x000fe4000f8e020d */
[----:B------:R-:W-:-:S03]  /*ff70*/  IMAD.MOV.U32 R2, RZ, RZ, 0x1 ;  /* 0x00000001ff027424 */ /* 0x000fc600078e00ff */
[----:B------:R-:W-:Y:S02]  /*ff80*/  SEL R4, R14, R3, !P2 ;  /* 0x000000030e047207 */ /* 0x000fe40005000000 */
[----:B------:R-:W-:-:S03]  /*ff90*/  SEL R3, R3, R14, !P2 ;  /* 0x0000000e03037207 */ /* 0x000fc60005000000 */
[----:B------:R1:W-:Y:S04]  /*ffa0*/  STL [R1+0x90], R4 ;  /* 0x0000900401007387 */ /* 0x0003e80000100800 */
[----:B------:R1:W-:Y:S04]  /*ffb0*/  STL [R1+0x7c], R11 ;  /* 0x00007c0b01007387 */ /* 0x0003e80000100800 */
[----:B------:R1:W-:Y:S02]  /*ffc0*/  STL [R1+0x8c], R3 ;  /* 0x00008c0301007387 */ /* 0x0003e40000100800 */
.L_x_311:
[----:B------:R-:W-:Y:S05]  /*ffd0*/  BSYNC B1 ;  /* 0x0000000000017941 */ /* 0x000fea0003800000 */
.L_x_310:
[----:B------:R-:W-:-:S13]  /*ffe0*/  LOP3.LUT P1, RZ, R2, 0xff, RZ, 0xc0, !PT ;  /* 0x000000ff02ff7812 */ /* 0x000fda000782c0ff */
[----:B------:R-:W-:Y:S05]  /*fff0*/  @P1 BRA `(.L_x_314) ;  /* 0xfffffff000f81947 */ /* 0x000fea000383ffff */
[----:B------:R-:W-:Y:S05]  /*10000*/  BSYNC B0 ;  /* 0x0000000000007941 */ /* 0x000fea0003800000 */
.L_x_302:
[----:B------:R-:W-:-:S03]  /*10010*/  UMOV UR4, 0xffffffff ;  /* 0xffffffff00047882 */ /* 0x000fc60000000000 */
[----:B------:R-:W-:Y:S05]  /*10020*/  BRA.DIV UR4, `(.L_x_315) ;  /* 0x00000006047c7947 */ /* 0x000fea000b800000 */
[----:B------:R-:W-:-:S13]  /*10030*/  ELECT P0, URZ, PT ;  /* 0x00000000003f782f */ /* 0x000fda0003800000 */
.L_x_332:
[----:B------:R-:W-:Y:S04]  /*10040*/  BSSY B0, `(.L_x_316) ;  /* 0x0000035000007945 */ /* 0x000fe80003800000 */
[----:B------:R-:W-:Y:S05]  /*10050*/  @!P0 BRA `(.L_x_317) ;  /* 0x0000000000cc8947 */ /* 0x000fea0003800000 */
[----:B------:R-:W-:-:S04]  /*10060*/  ULOP3.LUT UR4, UR13, 0x2, URZ, 0xfc, !UPT ;  /* 0x000000020d047892 */ /* 0x000fc8000f8efc3f */
[----:B------:R-:W-:-:S06]  /*10070*/  UISETP.NE.AND UP0, UPT, UR4, 0x3, UPT ;  /* 0x000000030400788c */ /* 0x000fcc000bf05270 */
[----:B------:R-:W-:-:S13]  /*10080*/  PLOP3.LUT P0, PT, PT, PT, UP0, 0x80, 0x0 ;  /* 0x000000000000781c */ /* 0x000fda0003f0f008 */
[----:B------:R-:W-:Y:S05]  /*10090*/  @!P0 BRA `(.L_x_318) ;  /* 0x0000000000048947 */ /* 0x000fea0003800000 */
[----:B------:R-:W-:Y:S01]  /*100a0*/  BPT.TRAP 0x1 ;  /* 0x000000040000795c */ /* 0x000fe20000300000 */
.L_x_318:
[----:B01----:R-:W0:Y:S01]  /*100b0*/  S2R R3, SR_CgaCtaId ;  /* 0x0000000000037919 */ /* 0x003e220000008800 */
[----:B------:R-:W-:-:S04]  /*100c0*/  MOV R2, 0x400 ;  /* 0x0000040000027802 */ /* 0x000fc80000000f00 */
[----:B0-----:R-:W-:Y:S02]  /*100d0*/  LEA R3, R3, R2, 0x18 ;  /* 0x0000000203037211 */ /* 0x001fe400078ec0ff */
[----:B------:R-:W-:-:S03]  /*100e0*/  SHF.L.U32 R2, R0, 0x1f, RZ ;  /* 0x0000001f00027819 */ /* 0x000fc600000006ff */
[----:B------:R-:W-:-:S04]  /*100f0*/  VIADD R3, R3, 0x28 ;  /* 0x0000002803037836 */ /* 0x000fc80000000000 */
[C---:B------:R-:W-:Y:S02]  /*10100*/  IMAD R7, R8.reuse, 0x8, R3 ;  /* 0x0000000808077824 */ /* 0x040fe400078e0203 */
[----:B------:R-:W-:Y:S02]  /*10110*/  VIADD R8, R8, 0x1 ;  /* 0x0000000108087836 */ /* 0x000fe40000000000 */
[----:B------:R-:W0:Y:S03]  /*10120*/  SYNCS.PHASECHK.TRANS64.TRYWAIT P0, [R7+URZ], R2 ;  /* 0x00000002070075a7 */ /* 0x000e26000800017f */
[----:B------:R-:W-:-:S04]  /*10130*/  ISETP.NE.AND P1, PT, R8, 0x5, PT ;  /* 0x000000050800780c */ /* 0x000fc80003f25270 */
[----:B------:R-:W-:Y:S02]  /*10140*/  SEL R5, RZ, 0x1, P1 ;  /* 0x00000001ff057807 */ /* 0x000fe40000800000 */
[----:B------:R-:W-:Y:S02]  /*10150*/  SEL R8, R8, RZ, P1 ;  /* 0x000000ff08087207 */ /* 0x000fe40000800000 */
[----:B------:R-:W-:-:S03]  /*10160*/  LOP3.LUT R5, R0, R5, RZ, 0x3c, !PT ;  /* 0x0000000500057212 */ /* 0x000fc600078e3cff */
[----:B------:R-:W-:Y:S01]  /*10170*/  IMAD R9, R8, 0x8, R3 ;  /* 0x0000000808097824 */ /* 0x000fe200078e0203 */
[----:B------:R-:W-:Y:S01]  /*10180*/  SHF.L.U32 R4, R5, 0x1f, RZ ;  /* 0x0000001f05047819 */ /* 0x000fe200000006ff */
[----:B0-----:R-:W-:Y:S06]  /*10190*/  @!P0 BRA `(.L_x_319) ;  /* 0x0000000400448947 */ /* 0x001fec0003800000 */
.L_x_333:
[----:B------:R-:W1:Y:S01]  /*101a0*/  SYNCS.PHASECHK.TRANS64.TRYWAIT P0, [R9+URZ], R4 ;  /* 0x00000004090075a7 */ /* 0x000e62000800017f */
[----:B------:R-:W-:-:S05]  /*101b0*/  VIADD R0, R8, 0x1 ;  /* 0x0000000108007836 */ /* 0x000fca0000000000 */
[----:B------:R-:W-:-:S04]  /*101c0*/  ISETP.NE.AND P1, PT, R0, 0x5, PT ;  /* 0x000000050000780c */ /* 0x000fc80003f25270 */
[----:B0-----:R-:W-:Y:S02]  /*101d0*/  SEL R2, RZ, 0x1, P1 ;  /* 0x00000001ff027807 */ /* 0x001fe40000800000 */
[----:B------:R-:W-:Y:S02]  /*101e0*/  SEL R0, R0, RZ, P1 ;  /* 0x000000ff00007207 */ /* 0x000fe40000800000 */
[----:B------:R-:W-:-:S03]  /*101f0*/  LOP3.LUT R7, R5, R2, RZ, 0x3c, !PT ;  /* 0x0000000205077212 */ /* 0x000fc600078e3cff */
[----:B------:R-:W-:Y:S01]  /*10200*/  IMAD R6, R0, 0x8, R3 ;  /* 0x0000000800067824 */ /* 0x000fe200078e0203 */
[----:B------:R-:W-:Y:S01]  /*10210*/  SHF.L.U32 R5, R7, 0x1f, RZ ;  /* 0x0000001f07057819 */ /* 0x000fe200000006ff */
[----:B-1----:R-:W-:Y:S06]  /*10220*/  @!P0 BRA `(.L_x_320) ;  /* 0x0000000400348947 */ /* 0x002fec0003800000 */
.L_x_334:
[----:B------:R-:W1:Y:S01]  /*10230*/  SYNCS.PHASECHK.TRANS64.TRYWAIT P0, [R6+URZ], R5 ;  /* 0x00000005060075a7 */ /* 0x000e62000800017f */
[----:B------:R-:W-:-:S05]  /*10240*/  VIADD R0, R0, 0x1 ;  /* 0x0000000100007836 */ /* 0x000fca0000000000 */
[----:B------:R-:W-:-:S04]  /*10250*/  ISETP.NE.AND P1, PT, R0, 0x5, PT ;  /* 0x000000050000780c */ /* 0x000fc80003f25270 */
[----:B------:R-:W-:Y:S02]  /*10260*/  SEL R2, RZ, 0x1, P1 ;  /* 0x00000001ff027807 */ /* 0x000fe40000800000 */
[----:B------:R-:W-:Y:S02]  /*10270*/  SEL R0, R0, RZ, P1 ;  /* 0x000000ff00007207 */ /* 0x000fe40000800000 */
[----:B------:R-:W-:-:S03]  /*10280*/  LOP3.LUT R7, R7, R2, RZ, 0x3c, !PT ;  /* 0x0000000207077212 */ /* 0x000fc600078e3cff */
[----:B0-----:R-:W-:Y:S01]  /*10290*/  IMAD R9, R0, 0x8, R3 ;  /* 0x0000000800097824 */ /* 0x001fe200078e0203 */
[----:B------:R-:W-:Y:S01]  /*102a0*/  SHF.L.U32 R4, R7, 0x1f, RZ ;  /* 0x0000001f07047819 */ /* 0x000fe200000006ff */
[----:B-1----:R-:W-:Y:S06]  /*102b0*/  @!P0 BRA `(.L_x_321) ;  /* 0x0000000400248947 */ /* 0x002fec0003800000 */
.L_x_335:
[----:B------:R-:W1:Y:S01]  /*102c0*/  SYNCS.PHASECHK.TRANS64.TRYWAIT P0, [R9+URZ], R4 ;  /* 0x00000004090075a7 */ /* 0x000e62000800017f */
[----:B------:R-:W-:-:S05]  /*102d0*/  VIADD R0, R0, 0x1 ;  /* 0x0000000100007836 */ /* 0x000fca0000000000 */
[----:B------:R-:W-:-:S04]  /*102e0*/  ISETP.NE.AND P1, PT, R0, 0x5, PT ;  /* 0x000000050000780c */ /* 0x000fc80003f25270 */
[----:B------:R-:W-:Y:S02]  /*102f0*/  SEL R2, RZ, 0x1, P1 ;  /* 0x00000001ff027807 */ /* 0x000fe40000800000 */
[----:B------:R-:W-:Y:S02]  /*10300*/  SEL R0, R0, RZ, P1 ;  /* 0x000000ff00007207 */ /* 0x000fe40000800000 */
[----:B------:R-:W-:Y:S01]  /*10310*/  LOP3.LUT R2, R7, R2, RZ, 0x3c, !PT ;  /* 0x0000000207027212 */ /* 0x000fe200078e3cff */
[----:B-1----:R-:W-:Y:S06]  /*10320*/  @!P0 BRA `(.L_x_322) ;  /* 0x00000004001c8947 */ /* 0x002fec0003800000 */
.L_x_336:
[----:B------:R-:W-:Y:S01]  /*10330*/  IMAD R3, R0, 0x8, R3 ;  /* 0x0000000800037824 */ /* 0x000fe200078e0203 */
[----:B------:R-:W-:-:S07]  /*10340*/  SHF.L.U32 R0, R2, 0x1f, RZ ;  /* 0x0000001f02007819 */ /* 0x000fce00000006ff */
.L_x_323:
[----:B--2---:R2:W3:Y:S02]  /*10350*/  SYNCS.PHASECHK.TRANS64.TRYWAIT P0, [R3+URZ], R0 ;  /* 0x00000000030075a7 */ /* 0x0044e4000800017f */
[----:B---3--:R-:W-:Y:S05]  /*10360*/  @!P0 NANOSLEEP.SYNCS 0x989680 ;  /* 0x009896800000895d */ /* 0x008fea0003900000 */
[----:B------:R-:W3:Y:S02]  /*10370*/  @!P0 SYNCS.PHASECHK.TRANS64 P0, [R3+URZ], R0 ;  /* 0x00000000030085a7 */ /* 0x000ee4000800007f */
[----:B---3--:R-:W-:Y:S05]  /*10380*/  @!P0 BRA `(.L_x_323) ;  /* 0xfffffffc00f08947 */ /* 0x008fea000383ffff */
.L_x_317:
[----:B------:R-:W-:Y:S05]  /*10390*/  BSYNC B0 ;  /* 0x0000000000007941 */ /* 0x000fea0003800000 */
.L_x_316:
[----:B------:R-:W-:Y:S05]  /*103a0*/  EXIT ;  /* 0x000000000000794d */ /* 0x000fea0003800000 */
.L_x_19:
[----:B----4-:R-:W-:-:S04]  /*103b0*/  IMAD.U32 R3, RZ, RZ, UR17 ;  /* 0x00000011ff037e24 */ /* 0x010fc8000f8e00ff */
[----:B------:R4:W0:Y:S03]  /*103c0*/  SYNCS.PHASECHK.TRANS64.TRYWAIT P0, [R3+URZ+-0x8], R0 ;  /* 0xfffff800030075a7 */ /* 0x000826000800017f */
[----:B0-----:R-:W-:Y:S05]  /*103d0*/  @!P0 NANOSLEEP.SYNCS 0x989680 ;  /* 0x009896800000895d */ /* 0x001fea0003900000 */
[----:B------:R-:W0:Y:S02]  /*103e0*/  @!P0 SYNCS.PHASECHK.TRANS64 P0, [R3+URZ+-0x8], R0 ;  /* 0xfffff800030085a7 */ /* 0x000e24000800007f */
[----:B0-----:R-:W-:Y:S05]  /*103f0*/  @!P0 BRA `(.L_x_19) ;  /* 0xfffffffc00ec8947 */ /* 0x001fea000383ffff */
[----:B------:R-:W-:Y:S05]  /*10400*/  BRA `(.L_x_324) ;  /* 0xffffff1400107947 */ /* 0x000fea000383ffff */
.L_x_24:
[----:B-1----:R-:W-:-:S04]  /*10410*/  IMAD.U32 R3, RZ, RZ, UR6 ;  /* 0x00000006ff037e24 */ /* 0x002fc8000f8e00ff */
[----:B------:R1:W2:Y:S03]  /*10420*/  SYNCS.PHASECHK.TRANS64.TRYWAIT P0, [R3+URZ], R0 ;  /* 0x00000000030075a7 */ /* 0x0002a6000800017f */
[----:B--2---:R-:W-:Y:S05]  /*10430*/  @!P0 NANOSLEEP.SYNCS 0x989680 ;  /* 0x009896800000895d */ /* 0x004fea0003900000 */
[----:B------:R-:W2:Y:S02]  /*10440*/  @!P0 SYNCS.PHASECHK.TRANS64 P0, [R3+URZ], R0 ;  /* 0x00000000030085a7 */ /* 0x000ea4000800007f */
[----:B--2---:R-:W-:Y:S05]  /*10450*/  @!P0 BRA `(.L_x_24) ;  /* 0xfffffffc00ec8947 */ /* 0x004fea000383ffff */
[----:B------:R-:W-:Y:S05]  /*10460*/  BRA `(.L_x_23) ;  /* 0xffffff1c007c7947 */ /* 0x000fea000383ffff */
.L_x_30:
[----:B-----5:R1:W-:Y:S02]  /*10470*/  STL [R1+0xa4], R0 ;  /* 0x0000a40001007387 */ /* 0x0203e40000100800 */
[----:B-1----:R-:W-:-:S04]  /*10480*/  IMAD.U32 R0, RZ, RZ, UR9 ;  /* 0x00000009ff007e24 */ /* 0x002fc8000f8e00ff */
[----:B------:R1:W3:Y:S03]  /*10490*/  SYNCS.PHASECHK.TRANS64.TRYWAIT P0, [R0+URZ], R229 ;  /* 0x000000e5000075a7 */ /* 0x0002e6000800017f */
[----:B---3--:R-:W-:Y:S05]  /*104a0*/  @!P0 NANOSLEEP.SYNCS 0x989680 ;  /* 0x009896800000895d */ /* 0x008fea0003900000 */
[----:B------:R1:W3:Y:S02]  /*104b0*/  @!P0 SYNCS.PHASECHK.TRANS64 P0, [R0+URZ], R229 ;  /* 0x000000e5000085a7 */ /* 0x0002e4000800007f */
[----:B-1----:R1:W5:Y:S02]  /*104c0*/  LDL.LU R0, [R1+0xa4] ;  /* 0x0000a40001007983 */ /* 0x0023640000300800 */
[----:B-1-3--:R-:W-:Y:S05]  /*104d0*/  @!P0 BRA `(.L_x_30) ;  /* 0xfffffffc00e48947 */ /* 0x00afea000383ffff */
[----:B------:R-:W-:Y:S05]  /*104e0*/  BRA `(.L_x_29) ;  /* 0xffffff2c00e47947 */ /* 0x000fea000383ffff */
.L_x_38:
[----:B0-----:R-:W-:-:S04]  /*104f0*/  IMAD.U32 R25, RZ, RZ, UR17 ;  /* 0x00000011ff197e24 */ /* 0x001fc8000f8e00ff */
[----:B------:R0:W3:Y:S03]  /*10500*/  SYNCS.PHASECHK.TRANS64.TRYWAIT P0, [R25+URZ+0x8], R24 ;  /* 0x00000818190075a7 */ /* 0x0000e6000800017f */
[----:B---3--:R-:W-:Y:S05]  /*10510*/  @!P0 NANOSLEEP.SYNCS 0x989680 ;  /* 0x009896800000895d */ /* 0x008fea0003900000 */
[----:B------:R-:W3:Y:S02]  /*10520*/  @!P0 SYNCS.PHASECHK.TRANS64 P0, [R25+URZ+0x8], R24 ;  /* 0x00000818190085a7 */ /* 0x000ee4000800007f */
[----:B---3--:R-:W-:Y:S05]  /*10530*/  @!P0 BRA `(.L_x_38) ;  /* 0xfffffffc00ec8947 */ /* 0x008fea000383ffff */
[----:B------:R-:W-:Y:S05]  /*10540*/  BRA `(.L_x_325) ;  /* 0xffffff5000fc7947 */ /* 0x000fea000383ffff */
.L_x_303:
[----:B------:R-:W-:Y:S01]  /*10550*/  BSSY B1, `(.L_x_326) ;  /* 0x0000006000017945 */ /* 0x000fe20003800000 */
[----:B------:R-:W-:-:S07]  /*10560*/  IMAD.MOV.U32 R2, RZ, RZ, -0x1 ;  /* 0xffffffffff027424 */ /* 0x000fce00078e00ff */
[----:B------:R-:W-:Y:S05]  /*10570*/  WARPSYNC.COLLECTIVE R2, `(.L_x_327) ;  /* 0x00000000020c7348 */ /* 0x000fea0003c00000 */
[----:B------:R-:W-:Y:S02]  /*10580*/  ELECT P1, UR62, PT ;  /* 0x00000000003e782f */ /* 0x000fe40003820000 */
[----:B------:R-:W-:Y:S01]  /*10590*/  MOV R2, UR62 ;  /* 0x0000003e00027c02 */ /* 0x000fe20008000f00 */
[----:B------:R-:W-:Y:S10]  /*105a0*/  ENDCOLLECTIVE ;  /* 0x000000000000791b */ /* 0x000ff40003800000 */
.L_x_327:
[----:B------:R-:W-:Y:S05]  /*105b0*/  BSYNC B1 ;  /* 0x0000000000017941 */ /* 0x000fea0003800000 */
.L_x_326:
[----:B------:R-:W-:Y:S05]  /*105c0*/  BRA `(.L_x_328) ;  /* 0xffffffec00907947 */ /* 0x000fea000383ffff */
.L_x_306:
[----:B-1----:R1:W2:Y:S02]  /*105d0*/  SYNCS.PHASECHK.TRANS64.TRYWAIT P1, [R11+URZ+0x28], R4 ;  /* 0x000028040b0075a7 */ /* 0x0022a4000802017f */
[----:B--2---:R-:W-:Y:S05]  /*105e0*/  @!P1 NANOSLEEP.SYNCS 0x989680 ;  /* 0x009896800000995d */ /* 0x004fea0003900000 */
[----:B------:R-:W2:Y:S02]  /*105f0*/  @!P1 SYNCS.PHASECHK.TRANS64 P1, [R11+URZ+0x28], R4 ;  /* 0x000028040b0095a7 */ /* 0x000ea4000802007f */
[----:B--2---:R-:W-:Y:S05]  /*10600*/  @!P1 BRA `(.L_x_306) ;  /* 0xfffffffc00f09947 */ /* 0x004fea000383ffff */
[----:B------:R-:W-:Y:S05]  /*10610*/  BRA `(.L_x_329) ;  /* 0xffffffec00d07947 */ /* 0x000fea000383ffff */
.L_x_315:
[----:B------:R-:W-:Y:S01]  /*10620*/  BSSY B0, `(.L_x_330) ;  /* 0x0000006000007945 */ /* 0x000fe20003800000 */
[----:B------:R-:W-:-:S07]  /*10630*/  IMAD.MOV.U32 R2, RZ, RZ, -0x1 ;  /* 0xffffffffff027424 */ /* 0x000fce00078e00ff */
[----:B01----:R-:W-:Y:S05]  /*10640*/  WARPSYNC.COLLECTIVE R2, `(.L_x_331) ;  /* 0x00000000020c7348 */ /* 0x003fea0003c00000 */
[----:B------:R-:W-:Y:S02]  /*10650*/  ELECT P1, UR62, PT ;  /* 0x00000000003e782f */ /* 0x000fe40003820000 */
[----:B------:R-:W-:Y:S01]  /*10660*/  MOV R2, UR62 ;  /* 0x0000003e00027c02 */ /* 0x000fe20008000f00 */
[----:B01----:R-:W-:Y:S10]  /*10670*/  ENDCOLLECTIVE ;  /* 0x000000000000791b */ /* 0x003ff40003800000 */
.L_x_331:
[----:B------:R-:W-:Y:S05]  /*10680*/  BSYNC B0 ;  /* 0x0000000000007941 */ /* 0x000fea0003800000 */
.L_x_330:
[----:B------:R-:W-:Y:S01]  /*10690*/  PLOP3.LUT P0, PT, P1, PT, PT, 0x80, 0x0 ;  /* 0x000000000000781c */ /* 0x000fe20000f0f070 */
[----:B------:R-:W-:-:S12]  /*106a0*/  BRA `(.L_x_332) ;  /* 0xfffffff800647947 */ /* 0x000fd8000383ffff */
.L_x_319:
[----:B0-----:R0:W1:Y:S02]  /*106b0*/  SYNCS.PHASECHK.TRANS64.TRYWAIT P0, [R7+URZ], R2 ;  /* 0x00000002070075a7 */ /* 0x001064000800017f */
[----:B-1----:R-:W-:Y:S05]  /*106c0*/  @!P0 NANOSLEEP.SYNCS 0x989680 ;  /* 0x009896800000895d */ /* 0x002fea0003900000 */
[----:B------:R-:W1:Y:S02]  /*106d0*/  @!P0 SYNCS.PHASECHK.TRANS64 P0, [R7+URZ], R2 ;  /* 0x00000002070085a7 */ /* 0x000e64000800007f */
[----:B-1----:R-:W-:Y:S05]  /*106e0*/  @!P0 BRA `(.L_x_319) ;  /* 0xfffffffc00f08947 */ /* 0x002fea000383ffff */
[----:B------:R-:W-:Y:S05]  /*106f0*/  BRA `(.L_x_333) ;  /* 0xfffffff800a87947 */ /* 0x000fea000383ffff */
.L_x_320:
[----:B0-----:R0:W1:Y:S02]  /*10700*/  SYNCS.PHASECHK.TRANS64.TRYWAIT P0, [R9+URZ], R4 ;  /* 0x00000004090075a7 */ /* 0x001064000800017f */
[----:B-1----:R-:W-:Y:S05]  /*10710*/  @!P0 NANOSLEEP.SYNCS 0x989680 ;  /* 0x009896800000895d */ /* 0x002fea0003900000 */
[----:B------:R-:W1:Y:S02]  /*10720*/  @!P0 SYNCS.PHASECHK.TRANS64 P0, [R9+URZ], R4 ;  /* 0x00000004090085a7 */ /* 0x000e64000800007f */
[----:B-1----:R-:W-:Y:S05]  /*10730*/  @!P0 BRA `(.L_x_320) ;  /* 0xfffffffc00f08947 */ /* 0x002fea000383ffff */
[----:B------:R-:W-:Y:S05]  /*10740*/  BRA `(.L_x_334) ;  /* 0xfffffff800b87947 */ /* 0x000fea000383ffff */
.L_x_321:
[----:B0-----:R0:W1:Y:S02]  /*10750*/  SYNCS.PHASECHK.TRANS64.TRYWAIT P0, [R6+URZ], R5 ;  /* 0x00000005060075a7 */ /* 0x001064000800017f */
[----:B-1----:R-:W-:Y:S05]  /*10760*/  @!P0 NANOSLEEP.SYNCS 0x989680 ;  /* 0x009896800000895d */ /* 0x002fea0003900000 */
[----:B------:R-:W1:Y:S02]  /*10770*/  @!P0 SYNCS.PHASECHK.TRANS64 P0, [R6+URZ], R5 ;  /* 0x00000005060085a7 */ /* 0x000e64000800007f */
[----:B-1----:R-:W-:Y:S05]  /*10780*/  @!P0 BRA `(.L_x_321) ;  /* 0xfffffffc00f08947 */ /* 0x002fea000383ffff */
[----:B------:R-:W-:Y:S05]  /*10790*/  BRA `(.L_x_335) ;  /* 0xfffffff800c87947 */ /* 0x000fea000383ffff */
.L_x_322:
[----:B-1----:R1:W2:Y:S02]  /*107a0*/  SYNCS.PHASECHK.TRANS64.TRYWAIT P0, [R9+URZ], R4 ;  /* 0x00000004090075a7 */ /* 0x0022a4000800017f */
[----:B--2---:R-:W-:Y:S05]  /*107b0*/  @!P0 NANOSLEEP.SYNCS 0x989680 ;  /* 0x009896800000895d */ /* 0x004fea0003900000 */
[----:B------:R-:W2:Y:S02]  /*107c0*/  @!P0 SYNCS.PHASECHK.TRANS64 P0, [R9+URZ], R4 ;  /* 0x00000004090085a7 */ /* 0x000ea4000800007f */
[----:B--2---:R-:W-:Y:S05]  /*107d0*/  @!P0 BRA `(.L_x_322) ;  /* 0xfffffffc00f08947 */ /* 0x004fea000383ffff */
[----:B------:R-:W-:Y:S05]  /*107e0*/  BRA `(.L_x_336) ;  /* 0xfffffff800d07947 */ /* 0x000fea000383ffff */
.L_x_337:
[----:B------:R-:W-:-:S00]  /*107f0*/  BRA `(.L_x_337) ;  /* 0xfffffffc00fc7947 */ /* 0x000fc0000383ffff */
[----:B------:R-:W-:-:S00]  /*10800*/  NOP ;  /* 0x0000000000007918 */ /* 0x000fc00000000000 */
[----:B------:R-:W-:-:S00]  /*10810*/  NOP ;  /* 0x0000000000007918 */ /* 0x000fc00000000000 */
[----:B------:R-:W-:-:S00]  /*10820*/  NOP ;  /* 0x0000000000007918 */ /* 0x000fc00000000000 */
[----:B------:R-:W-:-:S00]  /*10830*/  NOP ;  /* 0x0000000000007918 */ /* 0x000fc00000000000 */
[----:B------:R-:W-:-:S00]  /*10840*/  NOP ;  /* 0x0000000000007918 */ /* 0x000fc00000000000 */
[----:B------:R-:W-:-:S00]  /*10850*/  NOP ;  /* 0x0000000000007918 */ /* 0x000fc00000000000 */
[----:B------:R-:W-:-:S00]  /*10860*/  NOP ;  /* 0x0000000000007918 */ /* 0x000fc00000000000 */
[----:B------:R-:W-:-:S00]  /*10870*/  NOP ;  /* 0x0000000000007918 */ /* 0x000fc00000000000 */
.L_x_338:


//--------------------- .nv.shared._ZN7cutlass13device_kernelINS_4gemm6kernel13GemmUniversalIN4cute5tupleIJiiiiEEENS1_10collective13CollectiveMmaINS1_37MainloopSm90TmaGmmaWarpSpecializedFP8ILi5ENS5_IJNS4_1CILi2EEESB_NSA_ILi1EEEEEENS1_32KernelTmaWarpSpecializedPingpongEEENS5_IJNSA_ILi64EEENSA_ILi256EEESG_EEENS_12float_e4m3_tENS5_IJlSC_lEEESJ_SK_NS4_8TiledMMAINS4_8MMA_AtomIJNS4_4SM904GMMA31MMA_64x256x32_F32E4M3E4M3_SS_TNILNSO_7ScaleInE1ELSQ_1EEEEEENS4_6LayoutINS5_IJSC_SC_SC_EEENS5_IJNSA_ILi0EEESV_SV_EEEEENS5_IJNS4_10UnderscoreESY_SY_EEEEENS4_23SM90_TMA_LOAD_MULTICASTENS4_14ComposedLayoutINS4_7SwizzleILi2ELi4ELi3EEENS4_18smem_ptr_flag_bitsILi8EEENST_INS5_IJNSA_ILi8EEESG_EEENS5_IJSG_SC_EEEEEEEvNS4_8identityES11_S1B_vS1C_EENS_8epilogue10collective6detail29Sm90TmaWarpSpecializedAdapterINS1F_15DefaultEpilogueISJ_SK_SK_NS1E_6thread17LinearCombinationISJ_Li1EffLNS1J_9ScaleType4KindE0ELNS_15FloatRoundStyleE2ESJ_EENS1_15EpilogueDefaultEEEEEvvEEEEvNT_6ParamsE --------------------------
	.section	.nv.shared._ZN7cutlass13device_kernelINS_4gemm6kernel13GemmUniversalIN4cute5tupleIJiiiiEEENS1_10collective13CollectiveMmaINS1_37MainloopSm90TmaGmmaWarpSpecializedFP8ILi5ENS5_IJNS4_1CILi2EEESB_NSA_ILi1EEEEEENS1_32KernelTmaWarpSpecializedPingpongEEENS5_IJNSA_ILi64EEENSA_ILi256EEESG_EEENS_12float_e4m3_tENS5_IJlSC_lEEESJ_SK_NS4_8TiledMMAINS4_8MMA_AtomIJNS4_4SM904GMMA31MMA_64x256x32_F32E4M3E4M3_SS_TNILNSO_7ScaleInE1ELSQ_1EEEEEENS4_6LayoutINS5_IJSC_SC_SC_EEENS5_IJNSA_ILi0EEESV_SV_EEEEENS5_IJNS4_10UnderscoreESY_SY_EEEEENS4_23SM90_TMA_LOAD_MULTICASTENS4_14ComposedLayoutINS4_7SwizzleILi2ELi4ELi3EEENS4_18smem_ptr_flag_bitsILi8EEENST_INS5_IJNSA_ILi8EEESG_EEENS5_IJSG_SC_EEEEEEEvNS4_8identityES11_S1B_vS1C_EENS_8epilogue10collective6detail29Sm90TmaWarpSpecializedAdapterINS1F_15DefaultEpilogueISJ_SK_SK_NS1E_6thread17LinearCombinationISJ_Li1EffLNS1J_9ScaleType4KindE0ELNS_15FloatRoundStyleE2ESJ_EENS1_15EpilogueDefaultEEEEEvvEEEEvNT_6ParamsE,"aw",@nobits
	.sectionflags	@""
	.align	16
	.zero		1024


//--------------------- .nv.shared.reserved.0     --------------------------
	.section	.nv.shared.reserved.0,"aw",@nobits
	.weak		__nv_reservedSMEM_offset_0_alias
	.size		__nv_reservedSMEM_offset_0_alias, 0, 0
	.other		__nv_reservedSMEM_offset_0_alias,@"STO_CUDA_RESERVED_SHARED STV_DEFAULT"
__nv_reservedSMEM_offset_0_alias:
	.zero		0


//--------------------- .nv.global                --------------------------
	.section	.nv.global,"aw",@nobits
.nv.global:
	.type		_ZN39_INTERNAL_dd24b3b6_4_k_cu_dff7945c_41134cute1_E,@object
	.size		_ZN39_INTERNAL_dd24b3b6_4_k_cu_dff7945c_41134cute1_E,(_ZN39_INTERNAL_dd24b3b6_4_k_cu_dff7945c_41134cuda3std3__45__cpo6cbeginE - _ZN39_INTERNAL_dd24b3b6_4_k_cu_dff7945c_41134cute1_E)
_ZN39_INTERNAL_dd24b3b6_4_k_cu_dff7945c_41134cute1_E:
	.zero		1
	.type		_ZN39_INTERNAL_dd24b3b6_4_k_cu_dff7945c_41134cuda3std3__45__cpo6cbeginE,@object
	.size		_ZN39_INTERNAL_dd24b3b6_4_k_cu_dff7945c_41134cuda3std3__45__cpo6cbeginE,(_ZN39_INTERNAL_dd24b3b6_4_k_cu_dff7945c_41134cuda3std3__48in_placeE - _ZN39_INTERNAL_dd24b3b6_4_k_cu_dff7945c_41134cuda3std3__45__cpo6cbeginE)
_ZN39_INTERNAL_dd24b3b6_4_k_cu_dff7945c_41134cuda3std3__45__cpo6cbeginE:
	.zero		1
	.type		_ZN39_INTERNAL_dd24b3b6_4_k_cu_dff7945c_41134cuda3std3__48in_placeE,@object
	.size		_ZN39_INTERNAL_dd24b3b6_4_k_cu_dff7945c_41134cuda3std3__48in_placeE,(_ZN39_INTERNAL_dd24b3b6_4_k_cu_dff7945c_41134cuda3std6ranges3__45__cpo9iter_moveE - _ZN39_INTERNAL_dd24b3b6_4_k_cu_dff7945c_41134cuda3std3__48in_placeE)
_ZN39_INTERNAL_dd24b3b6_4_k_cu_dff7945c_41134cuda3std3__48in_placeE:
	.zero		1
	.type		_ZN39_INTERNAL_dd24b3b6_4_k_cu_dff7945c_41134cuda3std6ranges3__45__cpo9iter_moveE,@object
	.size		_ZN39_INTERNAL_dd24b3b6_4_k_cu_dff7945c_41134cuda3std6ranges3__45__cpo9iter_moveE,(_ZN39_INTERNAL_dd24b3b6_4_k_cu_dff7945c_41134cuda3std3__45__cpo5beginE - _ZN39_INTERNAL_dd24b3b6_4_k_cu_dff7945c_41134cuda3std6ranges3__45__cpo9iter_moveE)
_ZN39_INTERNAL_dd24b3b6_4_k_cu_dff7945c_41134cuda3std6ranges3__45__cpo9iter_moveE:
	.zero		1
	.type		_ZN39_INTERNAL_dd24b3b6_4_k_cu_dff7945c_41134cuda3std3__45__cpo5beginE,@object
	.size		_ZN39_INTERNAL_dd24b3b6_4_k_cu_dff7945c_41134cuda3std3__45__cpo5beginE,(_ZN39_INTERNAL_dd24b3b6_4_k_cu_dff7945c_41134cuda3std3__441_GLOBAL__N__dd24b3b6_4_k_cu_dff7945c_41136ignoreE - _ZN39_INTERNAL_dd24b3b6_4_k_cu_dff7945c_41134cuda3std3__45__cpo5beginE)
_ZN39_INTERNAL_dd24b3b6_4_k_cu_dff7945c_41134cuda3std3__45__cpo5beginE:
	.zero		1
	.type		_ZN39_INTERNAL_dd24b3b6_4_k_cu_dff7945c_41134cuda3std3__441_GLOBAL__N__dd24b3b6_4_k_cu_dff7945c_41136ignoreE,@object
	.size		_ZN39_INTERNAL_dd24b3b6_4_k_cu_dff7945c_41134cuda3std3__441_GLOBAL__N__dd24b3b6_4_k_cu_dff7945c_41136ignoreE,(_ZN39_INTERNAL_dd24b3b6_4_k_cu_dff7945c_41134cute7productE - _ZN39_INTERNAL_dd24b3b6_4_k_cu_dff7945c_41134cuda3std3__441_GLOBAL__N__dd24b3b6_4_k_cu_dff7945c_41136ignoreE)
_ZN39_INTERNAL_dd24b3b6_4_k_cu_dff7945c_41134cuda3std3__441_GLOBAL__N__dd24b3b6_4_k_cu_dff7945c_41136ignoreE:
	.zero		1
	.type		_ZN39_INTERNAL_dd24b3b6_4_k_cu_dff7945c_41134cute7productE,@object
	.size		_ZN39_INTERNAL_dd24b3b6_4_k_cu_dff7945c_41134cute7productE,(_ZN39_INTERNAL_dd24b3b6_4_k_cu_dff7945c_41134cuda3std3__45__cpo3endE - _ZN39_INTERNAL_dd24b3b6_4_k_cu_dff7945c_41134cute7productE)
_ZN39_INTERNAL_dd24b3b6_4_k_cu_dff7945c_41134cute7productE:
	.zero		1
	.type		_ZN39_INTERNAL_dd24b3b6_4_k_cu_dff7945c_41134cuda3std3__45__cpo3endE,@object
	.size		_ZN39_INTERNAL_dd24b3b6_4_k_cu_dff7945c_41134cuda3std3__45__cpo3endE,(_ZN39_INTERNAL_dd24b3b6_4_k_cu_dff7945c_41134cuda3std3__419piecewise_constructE - _ZN39_INTERNAL_dd24b3b6_4_k_cu_dff7945c_41134cuda3std3__45__cpo3endE)
_ZN39_INTERNAL_dd24b3b6_4_k_cu_dff7945c_41134cuda3std3__45__cpo3endE:
	.zero		1
	.type		_ZN39_INTERNAL_dd24b3b6_4_k_cu_dff7945c_41134cuda3std3__419piecewise_constructE,@object
	.size		_ZN39_INTERNAL_dd24b3b6_4_k_cu_dff7945c_41134cuda3std3__419piecewise_constructE,(_ZN39_INTERNAL_dd24b3b6_4_k_cu_dff7945c_41134cuda3std3__45__cpo4cendE - _ZN39_INTERNAL_dd24b3b6_4_k_cu_dff7945c_41134cuda3std3__419piecewise_constructE)
_ZN39_INTERNAL_dd24b3b6_4_k_cu_dff7945c_41134cuda3std3__419piecewise_constructE:
	.zero		1
	.type		_ZN39_INTERNAL_dd24b3b6_4_k_cu_dff7945c_41134cuda3std3__45__cpo4cendE,@object
	.size		_ZN39_INTERNAL_dd24b3b6_4_k_cu_dff7945c_41134cuda3std3__45__cpo4cendE,(_ZN39_INTERNAL_dd24b3b6_4_k_cu_dff7945c_41134cuda3std6ranges3__45__cpo4swapE - _ZN39_INTERNAL_dd24b3b6_4_k_cu_dff7945c_41134cuda3std3__45__cpo4cendE)
_ZN39_INTERNAL_dd24b3b6_4_k_cu_dff7945c_41134cuda3std3__45__cpo4cendE:
	.zero		1
	.type		_ZN39_INTERNAL_dd24b3b6_4_k_cu_dff7945c_41134cuda3std6ranges3__45__cpo4swapE,@object
	.size		_ZN39_INTERNAL_dd24b3b6_4_k_cu_dff7945c_41134cuda3std6ranges3__45__cpo4swapE,(.L_7 - _ZN39_INTERNAL_dd24b3b6_4_k_cu_dff7945c_41134cuda3std6ranges3__45__cpo4swapE)
_ZN39_INTERNAL_dd24b3b6_4_k_cu_dff7945c_41134cuda3std6ranges3__45__cpo4swapE:
	.zero		1
.L_7:


//--------------------- .nv.constant0._ZN7cutlass13device_kernelINS_4gemm6kernel13GemmUniversalIN4cute5tupleIJiiiiEEENS1_10collective13CollectiveMmaINS1_37MainloopSm90TmaGmmaWarpSpecializedFP8ILi5ENS5_IJNS4_1CILi2EEESB_NSA_ILi1EEEEEENS1_32KernelTmaWarpSpecializedPingpongEEENS5_IJNSA_ILi64EEENSA_ILi256EEESG_EEENS_12float_e4m3_tENS5_IJlSC_lEEESJ_SK_NS4_8TiledMMAINS4_8MMA_AtomIJNS4_4SM904GMMA31MMA_64x256x32_F32E4M3E4M3_SS_TNILNSO_7ScaleInE1ELSQ_1EEEEEENS4_6LayoutINS5_IJSC_SC_SC_EEENS5_IJNSA_ILi0EEESV_SV_EEEEENS5_IJNS4_10UnderscoreESY_SY_EEEEENS4_23SM90_TMA_LOAD_MULTICASTENS4_14ComposedLayoutINS4_7SwizzleILi2ELi4ELi3EEENS4_18smem_ptr_flag_bitsILi8EEENST_INS5_IJNSA_ILi8EEESG_EEENS5_IJSG_SC_EEEEEEEvNS4_8identityES11_S1B_vS1C_EENS_8epilogue10collective6detail29Sm90TmaWarpSpecializedAdapterINS1F_15DefaultEpilogueISJ_SK_SK_NS1E_6thread17LinearCombinationISJ_Li1EffLNS1J_9ScaleType4KindE0ELNS_15FloatRoundStyleE2ESJ_EENS1_15EpilogueDefaultEEEEEvvEEEEvNT_6ParamsE --------------------------
	.section	.nv.constant0._ZN7cutlass13device_kernelINS_4gemm6kernel13GemmUniversalIN4cute5tupleIJiiiiEEENS1_10collective13CollectiveMmaINS1_37MainloopSm90TmaGmmaWarpSpecializedFP8ILi5ENS5_IJNS4_1CILi2EEESB_NSA_ILi1EEEEEENS1_32KernelTmaWarpSpecializedPingpongEEENS5_IJNSA_ILi64EEENSA_ILi256EEESG_EEENS_12float_e4m3_tENS5_IJlSC_lEEESJ_SK_NS4_8TiledMMAINS4_8MMA_AtomIJNS4_4SM904GMMA31MMA_64x256x32_F32E4M3E4M3_SS_TNILNSO_7ScaleInE1ELSQ_1EEEEEENS4_6LayoutINS5_IJSC_SC_SC_EEENS5_IJNSA_ILi0EEESV_SV_EEEEENS5_IJNS4_10UnderscoreESY_SY_EEEEENS4_23SM90_TMA_LOAD_MULTICASTENS4_14ComposedLayoutINS4_7SwizzleILi2ELi4ELi3EEENS4_18smem_ptr_flag_bitsILi8EEENST_INS5_IJNSA_ILi8EEESG_EEENS5_IJSG_SC_EEEEEEEvNS4_8identityES11_S1B_vS1C_EENS_8epilogue10collective6detail29Sm90TmaWarpSpecializedAdapterINS1F_15DefaultEpilogueISJ_SK_SK_NS1E_6thread17LinearCombinationISJ_Li1EffLNS1J_9ScaleType4KindE0ELNS_15FloatRoundStyleE2ESJ_EENS1_15EpilogueDefaultEEEEEvvEEEEvNT_6ParamsE,"a",@progbits
	.sectionflags	@""
	.align	4
.nv.constant0._ZN7cutlass13device_kernelINS_4gemm6kernel13GemmUniversalIN4cute5tupleIJiiiiEEENS1_10collective13CollectiveMmaINS1_37MainloopSm90TmaGmmaWarpSpecializedFP8ILi5ENS5_IJNS4_1CILi2EEESB_NSA_ILi1EEEEEENS1_32KernelTmaWarpSpecializedPingpongEEENS5_IJNSA_ILi64EEENSA_ILi256EEESG_EEENS_12float_e4m3_tENS5_IJlSC_lEEESJ_SK_NS4_8TiledMMAINS4_8MMA_AtomIJNS4_4SM904GMMA31MMA_64x256x32_F32E4M3E4M3_SS_TNILNSO_7ScaleInE1ELSQ_1EEEEEENS4_6LayoutINS5_IJSC_SC_SC_EEENS5_IJNSA_ILi0EEESV_SV_EEEEENS5_IJNS4_10UnderscoreESY_SY_EEEEENS4_23SM90_TMA_LOAD_MULTICASTENS4_14ComposedLayoutINS4_7SwizzleILi2ELi4ELi3EEENS4_18smem_ptr_flag_bitsILi8EEENST_INS5_IJNSA_ILi8EEESG_EEENS5_IJSG_SC_EEEEEEEvNS4_8identityES11_S1B_vS1C_EENS_8epilogue10collective6detail29Sm90TmaWarpSpecializedAdapterINS1F_15DefaultEpilogueISJ_SK_SK_NS1E_6thread17LinearCombinationISJ_Li1EffLNS1J_9ScaleType4KindE0ELNS_15FloatRoundStyleE2ESJ_EENS1_15EpilogueDefaultEEEEEvvEEEEvNT_6ParamsE:
	.zero		1664


//--------------------- SYMBOLS --------------------------

	.type		.nv.reservedSmem.offset0,@object
	.size		.nv.reservedSmem.offset0,0x4
